	.target	sm_100a

	.elftype	@"ET_EXEC"


//--------------------- .note.nv.tkinfo           --------------------------
	.section	.note.nv.tkinfo,"",@"SHT_NOTE"
	.sectionflags	@"SHF_NOTE_NV_TKINFO"
	.tkinfo
        /*0018*/ 	.word	0x00000002
        /*0030*/ 	.string	""
        /*0030*/ 	.string	"ptxas"
        /*0030*/ 	.string	"Cuda compilation tools, release 13.0, V13.0.88"
        /*0030*/ 	.string	"Build cuda_13.0.r13.0/compiler.36424714_0"
        /*0030*/ 	.string	"-arch sm_100a -m 64 "



//--------------------- .note.nv.cuinfo           --------------------------
	.section	.note.nv.cuinfo,"",@"SHT_NOTE"
	.sectionflags	@"SHF_NOTE_NV_CUINFO"
        /*0018*/ 	.short	0x0002
        /*001a*/ 	.short	0x0064
        /*001c*/ 	.short	0x0082
	.zero		2


//--------------------- .nv.info                  --------------------------
	.section	.nv.info,"",@"SHT_CUDA_INFO"
	.align	4


	//----- nvinfo : EIATTR_REGCOUNT
	.align		4
        /*0000*/ 	.byte	0x04, 0x2f
        /*0002*/ 	.short	(.L_19 - .L_18)
	.align		4
.L_18:
        /*0004*/ 	.word	index@(_ZN7cutlass13device_kernelINS_4gemm6kernel13GemmUniversalIN4cute5tupleIJiiiiEEENS1_10collective13CollectiveMmaINS1_35MainloopSm100TmaUmmaWarpSpecializedILi4ELi2ELi4ENS5_IJNS4_1CILi1EEENSA_ILi2EEESB_EEEEENS5_IJNSA_ILi128EEESF_NSA_ILi64EEEEEENS_6half_tENS5_IJlSB_lEEESI_SJ_NS4_8TiledMMAINS4_8MMA_AtomIJNS4_20SM100_MMA_F16BF16_SSISI_SI_fLi128ELi128ELNS4_4UMMA5MajorE0ELSO_0ELNSN_7ScaleInE0ELSP_0EEEEEENS4_6LayoutINS5_IJSB_SB_SB_EEENS5_IJNSA_ILi0EEESU_SU_EEEEENS5_IJNS4_10UnderscoreESX_SX_EEEEENS4_23SM90_TMA_LOAD_MULTICASTENS4_14ComposedLayoutINS4_7SwizzleILi3ELi4ELi3EEENS4_18smem_ptr_flag_bitsILi16EEENSS_INS5_IJNSA_ILi8EEESG_EEENS5_IJSG_SB_EEEEEEEvNS4_8identityENS4_13SM90_TMA_LOADES1A_vS1B_EENS_8epilogue10collective18CollectiveEpilogueINS1E_23Sm100TmaWarpSpecializedILi4ELi2ELi32ELb1ELb0EEEJSH_NS5_IJNSS_ISF_SB_EENSS_INSA_ILi32EEESB_EEEEESI_SJ_SI_SJ_NS1E_6fusion15FusionCallbacksIS1I_NS1N_17LinearCombinationISI_fSI_fLNS_15FloatRoundStyleE2EEESH_S1M_JEEENS4_5SM1004TMEM4LOAD26SM100_TMEM_LOAD_32dp32b32xES1C_NS11_INS12_ILi2ELi4ELi3EEES15_NSS_INS5_IJS16_S1K_EEENS5_IJS1K_SB_EEEEEEENS4_39AutoVectorizingCopyWithAssumedAlignmentILi128EEENS4_14SM90_TMA_STOREES21_S23_S23_EEEvvEEEEvNT_6ParamsE)
        /*0008*/ 	.word	0x00000076


	//----- nvinfo : EIATTR_FRAME_SIZE
	.align		4
.L_19:
        /*000c*/ 	.byte	0x04, 0x11
        /*000e*/ 	.short	(.L_21 - .L_20)
	.align		4
.L_20:
        /*0010*/ 	.word	index@($__internal_2_$__cuda_sm10x_tcgen05_guardrail_trap_unallocated_columns_being_dealloced)
        /*0014*/ 	.word	0x00000000


	//----- nvinfo : EIATTR_FRAME_SIZE
	.align		4
.L_21:
        /*0018*/ 	.byte	0x04, 0x11
        /*001a*/ 	.short	(.L_23 - .L_22)
	.align		4
.L_22:
        /*001c*/ 	.word	index@($__internal_1_$__cuda_sm10x_tcgen05_guardrail_trap_phase_invalid_during_alloc)
        /*0020*/ 	.word	0x00000000


	//----- nvinfo : EIATTR_FRAME_SIZE
	.align		4
.L_23:
        /*0024*/ 	.byte	0x04, 0x11
        /*0026*/ 	.short	(.L_25 - .L_24)
	.align		4
.L_24:
        /*0028*/ 	.word	index@($__internal_0_$__cuda_sm10x_tcgen05_guardrail_trap_col_being_dealloced_not_returned_by_alloc)
        /*002c*/ 	.word	0x00000000


	//----- nvinfo : EIATTR_FRAME_SIZE
	.align		4
.L_25:
        /*0030*/ 	.byte	0x04, 0x11
        /*0032*/ 	.short	(.L_27 - .L_26)
	.align		4
.L_26:
        /*0034*/ 	.word	index@(_ZN7cutlass13device_kernelINS_4gemm6kernel13GemmUniversalIN4cute5tupleIJiiiiEEENS1_10collective13CollectiveMmaINS1_35MainloopSm100TmaUmmaWarpSpecializedILi4ELi2ELi4ENS5_IJNS4_1CILi1EEENSA_ILi2EEESB_EEEEENS5_IJNSA_ILi128EEESF_NSA_ILi64EEEEEENS_6half_tENS5_IJlSB_lEEESI_SJ_NS4_8TiledMMAINS4_8MMA_AtomIJNS4_20SM100_MMA_F16BF16_SSISI_SI_fLi128ELi128ELNS4_4UMMA5MajorE0ELSO_0ELNSN_7ScaleInE0ELSP_0EEEEEENS4_6LayoutINS5_IJSB_SB_SB_EEENS5_IJNSA_ILi0EEESU_SU_EEEEENS5_IJNS4_10UnderscoreESX_SX_EEEEENS4_23SM90_TMA_LOAD_MULTICASTENS4_14ComposedLayoutINS4_7SwizzleILi3ELi4ELi3EEENS4_18smem_ptr_flag_bitsILi16EEENSS_INS5_IJNSA_ILi8EEESG_EEENS5_IJSG_SB_EEEEEEEvNS4_8identityENS4_13SM90_TMA_LOADES1A_vS1B_EENS_8epilogue10collective18CollectiveEpilogueINS1E_23Sm100TmaWarpSpecializedILi4ELi2ELi32ELb1ELb0EEEJSH_NS5_IJNSS_ISF_SB_EENSS_INSA_ILi32EEESB_EEEEESI_SJ_SI_SJ_NS1E_6fusion15FusionCallbacksIS1I_NS1N_17LinearCombinationISI_fSI_fLNS_15FloatRoundStyleE2EEESH_S1M_JEEENS4_5SM1004TMEM4LOAD26SM100_TMEM_LOAD_32dp32b32xES1C_NS11_INS12_ILi2ELi4ELi3EEES15_NSS_INS5_IJS16_S1K_EEENS5_IJS1K_SB_EEEEEEENS4_39AutoVectorizingCopyWithAssumedAlignmentILi128EEENS4_14SM90_TMA_STOREES21_S23_S23_EEEvvEEEEvNT_6ParamsE)
        /*0038*/ 	.word	0x00000000


	//----- nvinfo : EIATTR_MIN_STACK_SIZE
	.align		4
.L_27:
        /*003c*/ 	.byte	0x04, 0x12
        /*003e*/ 	.short	(.L_29 - .L_28)
	.align		4
.L_28:
        /*0040*/ 	.word	index@(_ZN7cutlass13device_kernelINS_4gemm6kernel13GemmUniversalIN4cute5tupleIJiiiiEEENS1_10collective13CollectiveMmaINS1_35MainloopSm100TmaUmmaWarpSpecializedILi4ELi2ELi4ENS5_IJNS4_1CILi1EEENSA_ILi2EEESB_EEEEENS5_IJNSA_ILi128EEESF_NSA_ILi64EEEEEENS_6half_tENS5_IJlSB_lEEESI_SJ_NS4_8TiledMMAINS4_8MMA_AtomIJNS4_20SM100_MMA_F16BF16_SSISI_SI_fLi128ELi128ELNS4_4UMMA5MajorE0ELSO_0ELNSN_7ScaleInE0ELSP_0EEEEEENS4_6LayoutINS5_IJSB_SB_SB_EEENS5_IJNSA_ILi0EEESU_SU_EEEEENS5_IJNS4_10UnderscoreESX_SX_EEEEENS4_23SM90_TMA_LOAD_MULTICASTENS4_14ComposedLayoutINS4_7SwizzleILi3ELi4ELi3EEENS4_18smem_ptr_flag_bitsILi16EEENSS_INS5_IJNSA_ILi8EEESG_EEENS5_IJSG_SB_EEEEEEEvNS4_8identityENS4_13SM90_TMA_LOADES1A_vS1B_EENS_8epilogue10collective18CollectiveEpilogueINS1E_23Sm100TmaWarpSpecializedILi4ELi2ELi32ELb1ELb0EEEJSH_NS5_IJNSS_ISF_SB_EENSS_INSA_ILi32EEESB_EEEEESI_SJ_SI_SJ_NS1E_6fusion15FusionCallbacksIS1I_NS1N_17LinearCombinationISI_fSI_fLNS_15FloatRoundStyleE2EEESH_S1M_JEEENS4_5SM1004TMEM4LOAD26SM100_TMEM_LOAD_32dp32b32xES1C_NS11_INS12_ILi2ELi4ELi3EEES15_NSS_INS5_IJS16_S1K_EEENS5_IJS1K_SB_EEEEEEENS4_39AutoVectorizingCopyWithAssumedAlignmentILi128EEENS4_14SM90_TMA_STOREES21_S23_S23_EEEvvEEEEvNT_6ParamsE)
        /*0044*/ 	.word	0x00000000
.L_29:


//--------------------- .nv.compat                --------------------------
	.section	.nv.compat,"",@"SHT_CUDA_COMPAT_INFO"
	.align	4
        /*0000*/ 	.byte	0x02, 0x09, 0x01, 0x00, 0x02, 0x02, 0x02, 0x00, 0x02, 0x05, 0x05, 0x00, 0x03, 0x07, 0x01, 0x01
        /*0010*/ 	.byte	0x02, 0x03, 0x01, 0x00, 0x02, 0x06, 0x01, 0x00, 0x04, 0x0b, 0x08, 0x00, 0x09, 0x00, 0x00, 0x00
        /*0020*/ 	.byte	0x00, 0x00, 0x00, 0x00


//--------------------- .nv.info._ZN7cutlass13device_kernelINS_4gemm6kernel13GemmUniversalIN4cute5tupleIJiiiiEEENS1_10collective13CollectiveMmaINS1_35MainloopSm100TmaUmmaWarpSpecializedILi4ELi2ELi4ENS5_IJNS4_1CILi1EEENSA_ILi2EEESB_EEEEENS5_IJNSA_ILi128EEESF_NSA_ILi64EEEEEENS_6half_tENS5_IJlSB_lEEESI_SJ_NS4_8TiledMMAINS4_8MMA_AtomIJNS4_20SM100_MMA_F16BF16_SSISI_SI_fLi128ELi128ELNS4_4UMMA5MajorE0ELSO_0ELNSN_7ScaleInE0ELSP_0EEEEEENS4_6LayoutINS5_IJSB_SB_SB_EEENS5_IJNSA_ILi0EEESU_SU_EEEEENS5_IJNS4_10UnderscoreESX_SX_EEEEENS4_23SM90_TMA_LOAD_MULTICASTENS4_14ComposedLayoutINS4_7SwizzleILi3ELi4ELi3EEENS4_18smem_ptr_flag_bitsILi16EEENSS_INS5_IJNSA_ILi8EEESG_EEENS5_IJSG_SB_EEEEEEEvNS4_8identityENS4_13SM90_TMA_LOADES1A_vS1B_EENS_8epilogue10collective18CollectiveEpilogueINS1E_23Sm100TmaWarpSpecializedILi4ELi2ELi32ELb1ELb0EEEJSH_NS5_IJNSS_ISF_SB_EENSS_INSA_ILi32EEESB_EEEEESI_SJ_SI_SJ_NS1E_6fusion15FusionCallbacksIS1I_NS1N_17LinearCombinationISI_fSI_fLNS_15FloatRoundStyleE2EEESH_S1M_JEEENS4_5SM1004TMEM4LOAD26SM100_TMEM_LOAD_32dp32b32xES1C_NS11_INS12_ILi2ELi4ELi3EEES15_NSS_INS5_IJS16_S1K_EEENS5_IJS1K_SB_EEEEEEENS4_39AutoVectorizingCopyWithAssumedAlignmentILi128EEENS4_14SM90_TMA_STOREES21_S23_S23_EEEvvEEEEvNT_6ParamsE --------------------------
	.section	.nv.info._ZN7cutlass13device_kernelINS_4gemm6kernel13GemmUniversalIN4cute5tupleIJiiiiEEENS1_10collective13CollectiveMmaINS1_35MainloopSm100TmaUmmaWarpSpecializedILi4ELi2ELi4ENS5_IJNS4_1CILi1EEENSA_ILi2EEESB_EEEEENS5_IJNSA_ILi128EEESF_NSA_ILi64EEEEEENS_6half_tENS5_IJlSB_lEEESI_SJ_NS4_8TiledMMAINS4_8MMA_AtomIJNS4_20SM100_MMA_F16BF16_SSISI_SI_fLi128ELi128ELNS4_4UMMA5MajorE0ELSO_0ELNSN_7ScaleInE0ELSP_0EEEEEENS4_6LayoutINS5_IJSB_SB_SB_EEENS5_IJNSA_ILi0EEESU_SU_EEEEENS5_IJNS4_10UnderscoreESX_SX_EEEEENS4_23SM90_TMA_LOAD_MULTICASTENS4_14ComposedLayoutINS4_7SwizzleILi3ELi4ELi3EEENS4_18smem_ptr_flag_bitsILi16EEENSS_INS5_IJNSA_ILi8EEESG_EEENS5_IJSG_SB_EEEEEEEvNS4_8identityENS4_13SM90_TMA_LOADES1A_vS1B_EENS_8epilogue10collective18CollectiveEpilogueINS1E_23Sm100TmaWarpSpecializedILi4ELi2ELi32ELb1ELb0EEEJSH_NS5_IJNSS_ISF_SB_EENSS_INSA_ILi32EEESB_EEEEESI_SJ_SI_SJ_NS1E_6fusion15FusionCallbacksIS1I_NS1N_17LinearCombinationISI_fSI_fLNS_15FloatRoundStyleE2EEESH_S1M_JEEENS4_5SM1004TMEM4LOAD26SM100_TMEM_LOAD_32dp32b32xES1C_NS11_INS12_ILi2ELi4ELi3EEES15_NSS_INS5_IJS16_S1K_EEENS5_IJS1K_SB_EEEEEEENS4_39AutoVectorizingCopyWithAssumedAlignmentILi128EEENS4_14SM90_TMA_STOREES21_S23_S23_EEEvvEEEEvNT_6ParamsE,"",@"SHT_CUDA_INFO"
	.sectionflags	@""
	.align	4


	//----- nvinfo : EIATTR_CUDA_API_VERSION
	.align		4
        /*0000*/ 	.byte	0x04, 0x37
        /*0002*/ 	.short	(.L_31 - .L_30)
.L_30:
        /*0004*/ 	.word	0x00000082


	//----- nvinfo : EIATTR_KPARAM_INFO
	.align		4
.L_31:
        /*0008*/ 	.byte	0x04, 0x17
        /*000a*/ 	.short	(.L_33 - .L_32)
.L_32:
        /*000c*/ 	.word	0x00000000
        /*0010*/ 	.short	0x0000
        /*0012*/ 	.short	0x0000
        /*0014*/ 	.byte	0x00, 0xf0, 0x01, 0x20


	//----- nvinfo : EIATTR_AT_ENTRY_FRAGMENTS
	.align		4
.L_33:
        /*0018*/ 	.byte	0x04, 0x4f
        /*001a*/ 	.short	(.L_35 - .L_34)


	//   ....[0]....
.L_34:
        /*001c*/ 	.word	0x00000006


	//----- nvinfo : EIATTR_RESERVED_SMEM_USED
	.align		4
.L_35:
        /*0020*/ 	.byte	0x01, 0x41
	.zero		2


	//----- nvinfo : EIATTR_SPARSE_MMA_MASK
	.align		4
        /*0024*/ 	.byte	0x03, 0x50
        /*0026*/ 	.short	0x0000


	//----- nvinfo : EIATTR_TCGEN05_1CTA_USED
	.align		4
        /*0028*/ 	.byte	0x01, 0x51
	.zero		2


	//----- nvinfo : EIATTR_MAXREG_COUNT
	.align		4
        /*002c*/ 	.byte	0x03, 0x1b
        /*002e*/ 	.short	0x00ff


	//----- nvinfo : EIATTR_NUM_BARRIERS
	.align		4
        /*0030*/ 	.byte	0x02, 0x4c
        /*0032*/ 	.byte	0x07
	.zero		1


	//----- nvinfo : EIATTR_EXTERNS
	.align		4
        /*0034*/ 	.byte	0x04, 0x0f
        /*0036*/ 	.short	(.L_37 - .L_36)


	//   ....[0]....
	.align		4
.L_36:
        /*0038*/ 	.word	index@(__assertfail)


	//----- nvinfo : EIATTR_MERCURY_ISA_VERSION
	.align		4
.L_37:
        /*003c*/ 	.byte	0x03, 0x5f
        /*003e*/ 	.short	0x0101


	//----- nvinfo : EIATTR_INT_WARP_WIDE_INSTR_OFFSETS
	.align		4
        /*0040*/ 	.byte	0x04, 0x31
        /*0042*/ 	.short	(.L_39 - .L_38)


	//   ....[0]....
.L_38:
        /*0044*/ 	.word	0x00003c70


	//   ....[1]....
        /*0048*/ 	.word	0x00003c90


	//   ....[2]....
        /*004c*/ 	.word	0x00003cc0


	//   ....[3]....
        /*0050*/ 	.word	0x00004800


	//   ....[4]....
        /*0054*/ 	.word	0x00004870


	//   ....[5]....
        /*0058*/ 	.word	0x00004950


	//   ....[6]....
        /*005c*/ 	.word	0x000049d0


	//   ....[7]....
        /*0060*/ 	.word	0x00004ad0


	//   ....[8]....
        /*0064*/ 	.word	0x00004b50


	//   ....[9]....
        /*0068*/ 	.word	0x00004c40


	//   ....[10]....
        /*006c*/ 	.word	0x00004cf0


	//----- nvinfo : EIATTR_COOP_GROUP_MASK_REGIDS
	.align		4
.L_39:
        /*0070*/ 	.byte	0x04, 0x29
        /*0072*/ 	.short	(.L_41 - .L_40)


	//   ....[0]....
.L_40:
        /*0074*/ 	.word	0xffffffff


	//   ....[1]....
        /*0078*/ 	.word	0xffffffff


	//   ....[2]....
        /*007c*/ 	.word	0xffffffff


	//   ....[3]....
        /*0080*/ 	.word	0xffffffff


	//   ....[4]....
        /*0084*/ 	.word	0xffffffff


	//   ....[5]....
        /*0088*/ 	.word	0xffffffff


	//   ....[6]....
        /*008c*/ 	.word	0xffffffff


	//   ....[7]....
        /*0090*/ 	.word	0xffffffff


	//   ....[8]....
        /*0094*/ 	.word	0xffffffff


	//   ....[9]....
        /*0098*/ 	.word	0xffffffff


	//   ....[10]....
        /*009c*/ 	.word	0xffffffff


	//   ....[11]....
        /*00a0*/ 	.word	0xffffffff


	//   ....[12]....
        /*00a4*/ 	.word	0xffffffff


	//   ....[13]....
        /*00a8*/ 	.word	0xffffffff


	//----- nvinfo : EIATTR_COOP_GROUP_INSTR_OFFSETS
	.align		4
.L_41:
        /*00ac*/ 	.byte	0x04, 0x28
        /*00ae*/ 	.short	(.L_43 - .L_42)


	//   ....[0]....
.L_42:
        /*00b0*/ 	.word	0x00000080


	//   ....[1]....
        /*00b4*/ 	.word	0x000004f0


	//   ....[2]....
        /*00b8*/ 	.word	0x000006a0


	//   ....[3]....
        /*00bc*/ 	.word	0x00000840


	//   ....[4]....
        /*00c0*/ 	.word	0x00000940


	//   ....[5]....
        /*00c4*/ 	.word	0x00000ab0


	//   ....[6]....
        /*00c8*/ 	.word	0x00000c50


	//   ....[7]....
        /*00cc*/ 	.word	0x00000e00


	//   ....[8]....
        /*00d0*/ 	.word	0x00002010


	//   ....[9]....
        /*00d4*/ 	.word	0x00002ec0


	//   ....[10]....
        /*00d8*/ 	.word	0x000030d0


	//   ....[11]....
        /*00dc*/ 	.word	0x00003100


	//   ....[12]....
        /*00e0*/ 	.word	0x00003b50


	//   ....[13]....
        /*00e4*/ 	.word	0x00003d80


	//----- nvinfo : EIATTR_VRC_CTA_INIT_COUNT
	.align		4
.L_43:
        /*00e8*/ 	.byte	0x02, 0x4a
        /*00ea*/ 	.byte	0x80
	.zero		1


	//----- nvinfo : EIATTR_SYSCALL_OFFSETS
	.align		4
        /*00ec*/ 	.byte	0x04, 0x46
        /*00ee*/ 	.short	(.L_45 - .L_44)


	//   ....[0]....
.L_44:
        /*00f0*/ 	.word	0x00005940


	//   ....[1]....
        /*00f4*/ 	.word	0x00005a30


	//   ....[2]....
        /*00f8*/ 	.word	0x00006200


	//   ....[3]....
        /*00fc*/ 	.word	0x00006e80


	//   ....[4]....
        /*0100*/ 	.word	0x00007ae0


	//   ....[5]....
        /*0104*/ 	.word	0x00008740


	//----- nvinfo : EIATTR_MBARRIER_INSTR_OFFSETS
	.align		4
.L_45:
        /*0108*/ 	.byte	0x04, 0x39
        /*010a*/ 	.short	(.L_47 - .L_46)


	//   ....[0]....
.L_46:
        /*010c*/ 	.word	0x00000610
        /*0110*/ 	.word	0x000000ff
        /*0114*/ 	.word	0x00000000
        /*0118*/ 	.short	0x0100
        /*011a*/ 	.byte	0x04
	.zero		1


	//   ....[1]....
        /*011c*/ 	.word	0x00000620
        /*0120*/ 	.word	0x000000ff
        /*0124*/ 	.word	0x00000020
        /*0128*/ 	.short	0x0100
        /*012a*/ 	.byte	0x04
	.zero		1


	//   ....[2]....
        /*012c*/ 	.word	0x00000630
        /*0130*/ 	.word	0x000000ff
        /*0134*/ 	.word	0x00000008
        /*0138*/ 	.short	0x0100
        /*013a*/ 	.byte	0x04
	.zero		1


	//   ....[3]....
        /*013c*/ 	.word	0x00000640
        /*0140*/ 	.word	0x000000ff
        /*0144*/ 	.word	0x00000028
        /*0148*/ 	.short	0x0100
        /*014a*/ 	.byte	0x04
	.zero		1


	//   ....[4]....
        /*014c*/ 	.word	0x00000650
        /*0150*/ 	.word	0x000000ff
        /*0154*/ 	.word	0x00000010
        /*0158*/ 	.short	0x0100
        /*015a*/ 	.byte	0x04
	.zero		1


	//   ....[5]....
        /*015c*/ 	.word	0x00000660
        /*0160*/ 	.word	0x000000ff
        /*0164*/ 	.word	0x00000030
        /*0168*/ 	.short	0x0100
        /*016a*/ 	.byte	0x04
	.zero		1


	//   ....[6]....
        /*016c*/ 	.word	0x00000670
        /*0170*/ 	.word	0x000000ff
        /*0174*/ 	.word	0x00000018
        /*0178*/ 	.short	0x0100
        /*017a*/ 	.byte	0x04
	.zero		1


	//   ....[7]....
        /*017c*/ 	.word	0x00000680
        /*0180*/ 	.word	0x000000ff
        /*0184*/ 	.word	0x00000038
        /*0188*/ 	.short	0x0100
        /*018a*/ 	.byte	0x04
	.zero		1


	//   ....[8]....
        /*018c*/ 	.word	0x000007b0
        /*0190*/ 	.word	0x000000ff
        /*0194*/ 	.word	0x00000040
        /*0198*/ 	.short	0x0100
        /*019a*/ 	.byte	0x04
	.zero		1


	//   ....[9]....
        /*019c*/ 	.word	0x000007c0
        /*01a0*/ 	.word	0x000000ff
        /*01a4*/ 	.word	0x00000060
        /*01a8*/ 	.short	0x0100
        /*01aa*/ 	.byte	0x04
	.zero		1


	//   ....[10]....
        /*01ac*/ 	.word	0x000007d0
        /*01b0*/ 	.word	0x000000ff
        /*01b4*/ 	.word	0x00000048
        /*01b8*/ 	.short	0x0100
        /*01ba*/ 	.byte	0x04
	.zero		1


	//   ....[11]....
        /*01bc*/ 	.word	0x000007e0
        /*01c0*/ 	.word	0x000000ff
        /*01c4*/ 	.word	0x00000068
        /*01c8*/ 	.short	0x0100
        /*01ca*/ 	.byte	0x04
	.zero		1


	//   ....[12]....
        /*01cc*/ 	.word	0x000007f0
        /*01d0*/ 	.word	0x000000ff
        /*01d4*/ 	.word	0x00000050
        /*01d8*/ 	.short	0x0100
        /*01da*/ 	.byte	0x04
	.zero		1


	//   ....[13]....
        /*01dc*/ 	.word	0x00000800
        /*01e0*/ 	.word	0x000000ff
        /*01e4*/ 	.word	0x00000070
        /*01e8*/ 	.short	0x0100
        /*01ea*/ 	.byte	0x04
	.zero		1


	//   ....[14]....
        /*01ec*/ 	.word	0x00000810
        /*01f0*/ 	.word	0x000000ff
        /*01f4*/ 	.word	0x00000058
        /*01f8*/ 	.short	0x0100
        /*01fa*/ 	.byte	0x04
	.zero		1


	//   ....[15]....
        /*01fc*/ 	.word	0x00000820
        /*0200*/ 	.word	0x000000ff
        /*0204*/ 	.word	0x00000078
        /*0208*/ 	.short	0x0100
        /*020a*/ 	.byte	0x04
	.zero		1


	//   ....[16]....
        /*020c*/ 	.word	0x00000910
        /*0210*/ 	.word	0x000000ff
        /*0214*/ 	.word	0x00000080
        /*0218*/ 	.short	0x0100
        /*021a*/ 	.byte	0x06
	.zero		1


	//   ....[17]....
        /*021c*/ 	.word	0x00000920
        /*0220*/ 	.word	0x000000ff
        /*0224*/ 	.word	0x00000088
        /*0228*/ 	.short	0x0100
        /*022a*/ 	.byte	0x06
	.zero		1


	//   ....[18]....
        /*022c*/ 	.word	0x00000a60
        /*0230*/ 	.word	0x000000ff
        /*0234*/ 	.word	0x00000090
        /*0238*/ 	.short	0x0100
        /*023a*/ 	.byte	0x06
	.zero		1


	//   ....[19]....
        /*023c*/ 	.word	0x00000a70
        /*0240*/ 	.word	0x000000ff
        /*0244*/ 	.word	0x000000a0
        /*0248*/ 	.short	0x0100
        /*024a*/ 	.byte	0x06
	.zero		1


	//   ....[20]....
        /*024c*/ 	.word	0x00000a80
        /*0250*/ 	.word	0x000000ff
        /*0254*/ 	.word	0x00000098
        /*0258*/ 	.short	0x0100
        /*025a*/ 	.byte	0x06
	.zero		1


	//   ....[21]....
        /*025c*/ 	.word	0x00000a90
        /*0260*/ 	.word	0x000000ff
        /*0264*/ 	.word	0x000000a8
        /*0268*/ 	.short	0x0100
        /*026a*/ 	.byte	0x06
	.zero		1


	//   ....[22]....
        /*026c*/ 	.word	0x00000bc0
        /*0270*/ 	.word	0x000000ff
        /*0274*/ 	.word	0x000000b0
        /*0278*/ 	.short	0x0100
        /*027a*/ 	.byte	0x04
	.zero		1


	//   ....[23]....
        /*027c*/ 	.word	0x00000bd0
        /*0280*/ 	.word	0x000000ff
        /*0284*/ 	.word	0x000000d0
        /*0288*/ 	.short	0x0100
        /*028a*/ 	.byte	0x04
	.zero		1


	//   ....[24]....
        /*028c*/ 	.word	0x00000be0
        /*0290*/ 	.word	0x000000ff
        /*0294*/ 	.word	0x000000b8
        /*0298*/ 	.short	0x0100
        /*029a*/ 	.byte	0x04
	.zero		1


	//   ....[25]....
        /*029c*/ 	.word	0x00000bf0
        /*02a0*/ 	.word	0x000000ff
        /*02a4*/ 	.word	0x000000d8
        /*02a8*/ 	.short	0x0100
        /*02aa*/ 	.byte	0x04
	.zero		1


	//   ....[26]....
        /*02ac*/ 	.word	0x00000c00
        /*02b0*/ 	.word	0x000000ff
        /*02b4*/ 	.word	0x000000c0
        /*02b8*/ 	.short	0x0100
        /*02ba*/ 	.byte	0x04
	.zero		1


	//   ....[27]....
        /*02bc*/ 	.word	0x00000c10
        /*02c0*/ 	.word	0x000000ff
        /*02c4*/ 	.word	0x000000e0
        /*02c8*/ 	.short	0x0100
        /*02ca*/ 	.byte	0x04
	.zero		1


	//   ....[28]....
        /*02cc*/ 	.word	0x00000c20
        /*02d0*/ 	.word	0x000000ff
        /*02d4*/ 	.word	0x000000c8
        /*02d8*/ 	.short	0x0100
        /*02da*/ 	.byte	0x04
	.zero		1


	//   ....[29]....
        /*02dc*/ 	.word	0x00000c30
        /*02e0*/ 	.word	0x000000ff
        /*02e4*/ 	.word	0x000000e8
        /*02e8*/ 	.short	0x0100
        /*02ea*/ 	.byte	0x04
	.zero		1


	//   ....[30]....
        /*02ec*/ 	.word	0x00000d20
        /*02f0*/ 	.word	0x000000ff
        /*02f4*/ 	.word	0x000000f0
        /*02f8*/ 	.short	0x0100
        /*02fa*/ 	.byte	0x04
	.zero		1


	//   ....[31]....
        /*02fc*/ 	.word	0x00000d30
        /*0300*/ 	.word	0x000000ff
        /*0304*/ 	.word	0x00000100
        /*0308*/ 	.short	0x0100
        /*030a*/ 	.byte	0x04
	.zero		1


	//   ....[32]....
        /*030c*/ 	.word	0x00000d40
        /*0310*/ 	.word	0x000000ff
        /*0314*/ 	.word	0x000000f8
        /*0318*/ 	.short	0x0100
        /*031a*/ 	.byte	0x04
	.zero		1


	//   ....[33]....
        /*031c*/ 	.word	0x00000d50
        /*0320*/ 	.word	0x000000ff
        /*0324*/ 	.word	0x00000108
        /*0328*/ 	.short	0x0100
        /*032a*/ 	.byte	0x04
	.zero		1


	//   ....[34]....
        /*032c*/ 	.word	0x00001890
        /*0330*/ 	.word	0x00000003
        /*0334*/ 	.word	0x00000100
        /*0338*/ 	.short	0x010a
        /*033a*/ 	.byte	0xff
	.zero		1


	//   ....[35]....
        /*033c*/ 	.word	0x000018c0
        /*0340*/ 	.word	0x00000003
        /*0344*/ 	.word	0x000000f0
        /*0348*/ 	.short	0x0101
        /*034a*/ 	.byte	0xff
	.zero		1


	//   ....[36]....
        /*034c*/ 	.word	0x00001990
        /*0350*/ 	.word	0x000000ff
        /*0354*/ 	.word	0x00000020
        /*0358*/ 	.short	0x010a
        /*035a*/ 	.byte	0x04
	.zero		1


	//   ....[37]....
        /*035c*/ 	.word	0x00001a10
        /*0360*/ 	.word	0x000000ff
        /*0364*/ 	.word	0x00000020
        /*0368*/ 	.short	0x010a
        /*036a*/ 	.byte	0x21
	.zero		1


	//   ....[38]....
        /*036c*/ 	.word	0x00001bb0
        /*0370*/ 	.word	0x000000ff
        /*0374*/ 	.word	0x00000020
        /*0378*/ 	.short	0x010a
        /*037a*/ 	.byte	0x08
	.zero		1


	//   ....[39]....
        /*037c*/ 	.word	0x00001cc0
        /*0380*/ 	.word	0x000000ff
        /*0384*/ 	.word	0x00000088
        /*0388*/ 	.short	0x0101
        /*038a*/ 	.byte	0x06
	.zero		1


	//   ....[40]....
        /*038c*/ 	.word	0x00001ce0
        /*0390*/ 	.word	0x000000ff
        /*0394*/ 	.word	0x00000020
        /*0398*/ 	.short	0x010a
        /*039a*/ 	.byte	0x04
	.zero		1


	//   ....[41]....
        /*039c*/ 	.word	0x00001d60
        /*03a0*/ 	.word	0x000000ff
        /*03a4*/ 	.word	0x00000020
        /*03a8*/ 	.short	0x010a
        /*03aa*/ 	.byte	0x11
	.zero		1


	//   ....[42]....
        /*03ac*/ 	.word	0x00001f00
        /*03b0*/ 	.word	0x000000ff
        /*03b4*/ 	.word	0x00000020
        /*03b8*/ 	.short	0x010a
        /*03ba*/ 	.byte	0x07
	.zero		1


	//   ....[43]....
        /*03bc*/ 	.word	0x00002040
        /*03c0*/ 	.word	0x00000003
        /*03c4*/ 	.word	0x00000090
        /*03c8*/ 	.short	0x010a
        /*03ca*/ 	.byte	0xff
	.zero		1


	//   ....[44]....
        /*03cc*/ 	.word	0x00002190
        /*03d0*/ 	.word	0x00000000
        /*03d4*/ 	.word	0x00000000
        /*03d8*/ 	.short	0x0101
        /*03da*/ 	.byte	0xff
	.zero		1


	//   ....[45]....
        /*03dc*/ 	.word	0x00002740
        /*03e0*/ 	.word	0x000000ff
        /*03e4*/ 	.word	0x00000000
        /*03e8*/ 	.short	0x010a
        /*03ea*/ 	.byte	0x04
	.zero		1


	//   ....[46]....
        /*03ec*/ 	.word	0x000027d0
        /*03f0*/ 	.word	0x000000ff
        /*03f4*/ 	.word	0x00000000
        /*03f8*/ 	.short	0x010a
        /*03fa*/ 	.byte	0x05
	.zero		1


	//   ....[47]....
        /*03fc*/ 	.word	0x00002860
        /*0400*/ 	.word	0x000000ff
        /*0404*/ 	.word	0x00000000
        /*0408*/ 	.short	0x010a
        /*040a*/ 	.byte	0x05
	.zero		1


	//   ....[48]....
        /*040c*/ 	.word	0x00002900
        /*0410*/ 	.word	0x00000000
        /*0414*/ 	.word	0x00000000
        /*0418*/ 	.short	0x010a
        /*041a*/ 	.byte	0xff
	.zero		1


	//   ....[49]....
        /*041c*/ 	.word	0x00002a20
        /*0420*/ 	.word	0x00000002
        /*0424*/ 	.word	0x000000f0
        /*0428*/ 	.short	0x010a
        /*042a*/ 	.byte	0xff
	.zero		1


	//   ....[50]....
        /*042c*/ 	.word	0x00002a80
        /*0430*/ 	.word	0x00000004
        /*0434*/ 	.word	0x00000000
        /*0438*/ 	.short	0x0101
        /*043a*/ 	.byte	0xff
	.zero		1


	//   ....[51]....
        /*043c*/ 	.word	0x00002aa0
        /*0440*/ 	.word	0x000000ff
        /*0444*/ 	.word	0x000000a0
        /*0448*/ 	.short	0x010a
        /*044a*/ 	.byte	0x04
	.zero		1


	//   ....[52]....
        /*044c*/ 	.word	0x00002bc0
        /*0450*/ 	.word	0x00000002
        /*0454*/ 	.word	0x00000090
        /*0458*/ 	.short	0x010a
        /*045a*/ 	.byte	0xff
	.zero		1


	//   ....[53]....
        /*045c*/ 	.word	0x00002cd0
        /*0460*/ 	.word	0x00000002
        /*0464*/ 	.word	0x00000000
        /*0468*/ 	.short	0x0101
        /*046a*/ 	.byte	0xff
	.zero		1


	//   ....[54]....
        /*046c*/ 	.word	0x00002d60
        /*0470*/ 	.word	0x000000ff
        /*0474*/ 	.word	0x000000a0
        /*0478*/ 	.short	0x0106
        /*047a*/ 	.byte	0x04
	.zero		1


	//   ....[55]....
        /*047c*/ 	.word	0x00002d80
        /*0480*/ 	.word	0x000000ff
        /*0484*/ 	.word	0x000000a0
        /*0488*/ 	.short	0x010a
        /*048a*/ 	.byte	0x04
	.zero		1


	//   ....[56]....
        /*048c*/ 	.word	0x00002e10
        /*0490*/ 	.word	0x000000ff
        /*0494*/ 	.word	0x000000a0
        /*0498*/ 	.short	0x0106
        /*049a*/ 	.byte	0x07
	.zero		1


	//   ....[57]....
        /*049c*/ 	.word	0x00002e50
        /*04a0*/ 	.word	0x00000000
        /*04a4*/ 	.word	0x000000a0
        /*04a8*/ 	.short	0x010a
        /*04aa*/ 	.byte	0xff
	.zero		1


	//   ....[58]....
        /*04ac*/ 	.word	0x000033a0
        /*04b0*/ 	.word	0x00000000
        /*04b4*/ 	.word	0x00000090
        /*04b8*/ 	.short	0x010a
        /*04ba*/ 	.byte	0xff
	.zero		1


	//   ....[59]....
        /*04bc*/ 	.word	0x000034b0
        /*04c0*/ 	.word	0x00000003
        /*04c4*/ 	.word	0x00000000
        /*04c8*/ 	.short	0x0101
        /*04ca*/ 	.byte	0xff
	.zero		1


	//   ....[60]....
        /*04cc*/ 	.word	0x000034c0
        /*04d0*/ 	.word	0x000000ff
        /*04d4*/ 	.word	0x00000000
        /*04d8*/ 	.short	0x010a
        /*04da*/ 	.byte	0x04
	.zero		1


	//   ....[61]....
        /*04dc*/ 	.word	0x000034e0
        /*04e0*/ 	.word	0x000000ff
        /*04e4*/ 	.word	0x000000d0
        /*04e8*/ 	.short	0x010a
        /*04ea*/ 	.byte	0x1e
	.zero		1


	//   ....[62]....
        /*04ec*/ 	.word	0x000035b0
        /*04f0*/ 	.word	0x000000ff
        /*04f4*/ 	.word	0x00000000
        /*04f8*/ 	.short	0x010a
        /*04fa*/ 	.byte	0x05
	.zero		1


	//   ....[63]....
        /*04fc*/ 	.word	0x000036f0
        /*0500*/ 	.word	0x000000ff
        /*0504*/ 	.word	0x00000000
        /*0508*/ 	.short	0x010a
        /*050a*/ 	.byte	0x04
	.zero		1


	//   ....[64]....
        /*050c*/ 	.word	0x00003980
        /*0510*/ 	.word	0x000000ff
        /*0514*/ 	.word	0x00000000
        /*0518*/ 	.short	0x010a
        /*051a*/ 	.byte	0x04
	.zero		1


	//   ....[65]....
        /*051c*/ 	.word	0x00003a10
        /*0520*/ 	.word	0x000000ff
        /*0524*/ 	.word	0x00000000
        /*0528*/ 	.short	0x010a
        /*052a*/ 	.byte	0x05
	.zero		1


	//   ....[66]....
        /*052c*/ 	.word	0x00003aa0
        /*0530*/ 	.word	0x000000ff
        /*0534*/ 	.word	0x00000000
        /*0538*/ 	.short	0x010a
        /*053a*/ 	.byte	0x05
	.zero		1


	//   ....[67]....
        /*053c*/ 	.word	0x00003b30
        /*0540*/ 	.word	0x000000ff
        /*0544*/ 	.word	0x00000000
        /*0548*/ 	.short	0x010a
        /*054a*/ 	.byte	0x04
	.zero		1


	//   ....[68]....
        /*054c*/ 	.word	0x00004000
        /*0550*/ 	.word	0x0000000c
        /*0554*/ 	.word	0x00000090
        /*0558*/ 	.short	0x010a
        /*055a*/ 	.byte	0xff
	.zero		1


	//   ....[69]....
        /*055c*/ 	.word	0x00004170
        /*0560*/ 	.word	0x00000000
        /*0564*/ 	.word	0x00000000
        /*0568*/ 	.short	0x0101
        /*056a*/ 	.byte	0xff
	.zero		1


	//   ....[70]....
        /*056c*/ 	.word	0x00004600
        /*0570*/ 	.word	0x000000ff
        /*0574*/ 	.word	0x00000088
        /*0578*/ 	.short	0x010a
        /*057a*/ 	.byte	0x15
	.zero		1


	//   ....[71]....
        /*057c*/ 	.word	0x00004780
        /*0580*/ 	.word	0x000000ff
        /*0584*/ 	.word	0x00000060
        /*0588*/ 	.short	0x010a
        /*058a*/ 	.byte	0x15
	.zero		1


	//   ....[72]....
        /*058c*/ 	.word	0x00004900
        /*0590*/ 	.word	0x000000ff
        /*0594*/ 	.word	0x00000040
        /*0598*/ 	.short	0x010b
        /*059a*/ 	.byte	0x15
	.zero		1


	//   ....[73]....
        /*059c*/ 	.word	0x00004910
        /*05a0*/ 	.word	0x000000ff
        /*05a4*/ 	.word	0x00000000
        /*05a8*/ 	.short	0x0101
        /*05aa*/ 	.byte	0x06
	.zero		1


	//   ....[74]....
        /*05ac*/ 	.word	0x00004920
        /*05b0*/ 	.word	0x000000ff
        /*05b4*/ 	.word	0x00000068
        /*05b8*/ 	.short	0x010a
        /*05ba*/ 	.byte	0x15
	.zero		1


	//   ....[75]....
        /*05bc*/ 	.word	0x00004a80
        /*05c0*/ 	.word	0x000000ff
        /*05c4*/ 	.word	0x00000048
        /*05c8*/ 	.short	0x010b
        /*05ca*/ 	.byte	0x15
	.zero		1


	//   ....[76]....
        /*05cc*/ 	.word	0x00004a90
        /*05d0*/ 	.word	0x000000ff
        /*05d4*/ 	.word	0x00000000
        /*05d8*/ 	.short	0x0101
        /*05da*/ 	.byte	0x06
	.zero		1


	//   ....[77]....
        /*05dc*/ 	.word	0x00004aa0
        /*05e0*/ 	.word	0x000000ff
        /*05e4*/ 	.word	0x00000070
        /*05e8*/ 	.short	0x010a
        /*05ea*/ 	.byte	0x15
	.zero		1


	//   ....[78]....
        /*05ec*/ 	.word	0x00004bf0
        /*05f0*/ 	.word	0x000000ff
        /*05f4*/ 	.word	0x00000050
        /*05f8*/ 	.short	0x010b
        /*05fa*/ 	.byte	0x15
	.zero		1


	//   ....[79]....
        /*05fc*/ 	.word	0x00004c00
        /*0600*/ 	.word	0x000000ff
        /*0604*/ 	.word	0x00000000
        /*0608*/ 	.short	0x0101
        /*060a*/ 	.byte	0x06
	.zero		1


	//   ....[80]....
        /*060c*/ 	.word	0x00004c10
        /*0610*/ 	.word	0x000000ff
        /*0614*/ 	.word	0x00000078
        /*0618*/ 	.short	0x010a
        /*061a*/ 	.byte	0x15
	.zero		1


	//   ....[81]....
        /*061c*/ 	.word	0x00004e00
        /*0620*/ 	.word	0x000000ff
        /*0624*/ 	.word	0x00000058
        /*0628*/ 	.short	0x010b
        /*062a*/ 	.byte	0x15
	.zero		1


	//   ....[82]....
        /*062c*/ 	.word	0x00004e10
        /*0630*/ 	.word	0x000000ff
        /*0634*/ 	.word	0x00000000
        /*0638*/ 	.short	0x0101
        /*063a*/ 	.byte	0x25
	.zero		1


	//   ....[83]....
        /*063c*/ 	.word	0x00004e40
        /*0640*/ 	.word	0x000000ff
        /*0644*/ 	.word	0x00000060
        /*0648*/ 	.short	0x010a
        /*064a*/ 	.byte	0x15
	.zero		1


	//   ....[84]....
        /*064c*/ 	.word	0x00004e60
        /*0650*/ 	.word	0x000000ff
        /*0654*/ 	.word	0x00000068
        /*0658*/ 	.short	0x010a
        /*065a*/ 	.byte	0x15
	.zero		1


	//   ....[85]....
        /*065c*/ 	.word	0x00004e80
        /*0660*/ 	.word	0x000000ff
        /*0664*/ 	.word	0x00000070
        /*0668*/ 	.short	0x010a
        /*066a*/ 	.byte	0x15
	.zero		1


	//   ....[86]....
        /*066c*/ 	.word	0x00004ec0
        /*0670*/ 	.word	0x00000000
        /*0674*/ 	.word	0x00000078
        /*0678*/ 	.short	0x010a
        /*067a*/ 	.byte	0xff
	.zero		1


	//   ....[87]....
        /*067c*/ 	.word	0x000051d0
        /*0680*/ 	.word	0x00000003
        /*0684*/ 	.word	0x00000090
        /*0688*/ 	.short	0x010a
        /*068a*/ 	.byte	0xff
	.zero		1


	//   ....[88]....
        /*068c*/ 	.word	0x00005350
        /*0690*/ 	.word	0x00000000
        /*0694*/ 	.word	0x00000000
        /*0698*/ 	.short	0x0101
        /*069a*/ 	.byte	0xff
	.zero		1


	//   ....[89]....
        /*069c*/ 	.word	0x00005ec0
        /*06a0*/ 	.word	0x000000ff
        /*06a4*/ 	.word	0x00000040
        /*06a8*/ 	.short	0x010a
        /*06aa*/ 	.byte	0x2c
	.zero		1


	//   ....[90]....
        /*06ac*/ 	.word	0x00005f00
        /*06b0*/ 	.word	0x00000063
        /*06b4*/ 	.word	0x000000b0
        /*06b8*/ 	.short	0x010a
        /*06ba*/ 	.byte	0xff
	.zero		1


	//   ....[91]....
        /*06bc*/ 	.word	0x00005ff0
        /*06c0*/ 	.word	0x000000ff
        /*06c4*/ 	.word	0x00000040
        /*06c8*/ 	.short	0x010a
        /*06ca*/ 	.byte	0x2c
	.zero		1


	//   ....[92]....
        /*06cc*/ 	.word	0x000060e0
        /*06d0*/ 	.word	0x00000063
        /*06d4*/ 	.word	0x000000b0
        /*06d8*/ 	.short	0x010a
        /*06da*/ 	.byte	0xff
	.zero		1


	//   ....[93]....
        /*06dc*/ 	.word	0x00006bb0
        /*06e0*/ 	.word	0x00000000
        /*06e4*/ 	.word	0x00000000
        /*06e8*/ 	.short	0x0101
        /*06ea*/ 	.byte	0xff
	.zero		1


	//   ....[94]....
        /*06ec*/ 	.word	0x00006bc0
        /*06f0*/ 	.word	0x00000003
        /*06f4*/ 	.word	0x00000040
        /*06f8*/ 	.short	0x010a
        /*06fa*/ 	.byte	0xff
	.zero		1


	//   ....[95]....
        /*06fc*/ 	.word	0x00006ca0
        /*0700*/ 	.word	0x00000003
        /*0704*/ 	.word	0x00000040
        /*0708*/ 	.short	0x010a
        /*070a*/ 	.byte	0xff
	.zero		1


	//   ....[96]....
        /*070c*/ 	.word	0x00007810
        /*0710*/ 	.word	0x0000003d
        /*0714*/ 	.word	0x00000000
        /*0718*/ 	.short	0x0101
        /*071a*/ 	.byte	0xff
	.zero		1


	//   ....[97]....
        /*071c*/ 	.word	0x00007830
        /*0720*/ 	.word	0x0000003e
        /*0724*/ 	.word	0x00000040
        /*0728*/ 	.short	0x010a
        /*072a*/ 	.byte	0xff
	.zero		1


	//   ....[98]....
        /*072c*/ 	.word	0x00007900
        /*0730*/ 	.word	0x0000003e
        /*0734*/ 	.word	0x00000040
        /*0738*/ 	.short	0x010a
        /*073a*/ 	.byte	0xff
	.zero		1


	//   ....[99]....
        /*073c*/ 	.word	0x00008470
        /*0740*/ 	.word	0x0000003d
        /*0744*/ 	.word	0x00000000
        /*0748*/ 	.short	0x0101
        /*074a*/ 	.byte	0xff
	.zero		1


	//   ....[100]....
        /*074c*/ 	.word	0x00008490
        /*0750*/ 	.word	0x0000003e
        /*0754*/ 	.word	0x00000040
        /*0758*/ 	.short	0x010a
        /*075a*/ 	.byte	0xff
	.zero		1


	//   ....[101]....
        /*075c*/ 	.word	0x00008560
        /*0760*/ 	.word	0x0000003e
        /*0764*/ 	.word	0x00000040
        /*0768*/ 	.short	0x010a
        /*076a*/ 	.byte	0xff
	.zero		1


	//   ....[102]....
        /*076c*/ 	.word	0x000088a0
        /*0770*/ 	.word	0x000000ff
        /*0774*/ 	.word	0x00000000
        /*0778*/ 	.short	0x0101
        /*077a*/ 	.byte	0x04
	.zero		1


	//   ....[103]....
        /*077c*/ 	.word	0x00009130
        /*0780*/ 	.word	0x00000002
        /*0784*/ 	.word	0x00000000
        /*0788*/ 	.short	0x0101
        /*078a*/ 	.byte	0xff
	.zero		1


	//   ....[104]....
        /*078c*/ 	.word	0x000093c0
        /*0790*/ 	.word	0x000000ff
        /*0794*/ 	.word	0x00000000
        /*0798*/ 	.short	0x0101
        /*079a*/ 	.byte	0x04
	.zero		1


	//   ....[105]....
        /*079c*/ 	.word	0x000093e0
        /*07a0*/ 	.word	0x00000003
        /*07a4*/ 	.word	0x00000100
        /*07a8*/ 	.short	0x010a
        /*07aa*/ 	.byte	0xff
	.zero		1


	//   ....[106]....
        /*07ac*/ 	.word	0x00009440
        /*07b0*/ 	.word	0x00000000
        /*07b4*/ 	.word	0x00000020
        /*07b8*/ 	.short	0x010a
        /*07ba*/ 	.byte	0xff
	.zero		1


	//   ....[107]....
        /*07bc*/ 	.word	0x000094a0
        /*07c0*/ 	.word	0x00000000
        /*07c4*/ 	.word	0x00000020
        /*07c8*/ 	.short	0x010a
        /*07ca*/ 	.byte	0xff
	.zero		1


	//   ....[108]....
        /*07cc*/ 	.word	0x000094f0
        /*07d0*/ 	.word	0x00000003
        /*07d4*/ 	.word	0x00000090
        /*07d8*/ 	.short	0x010a
        /*07da*/ 	.byte	0xff
	.zero		1


	//   ....[109]....
        /*07dc*/ 	.word	0x00009550
        /*07e0*/ 	.word	0x00000000
        /*07e4*/ 	.word	0x00000000
        /*07e8*/ 	.short	0x010a
        /*07ea*/ 	.byte	0xff
	.zero		1


	//   ....[110]....
        /*07ec*/ 	.word	0x000095b0
        /*07f0*/ 	.word	0x00000000
        /*07f4*/ 	.word	0x00000000
        /*07f8*/ 	.short	0x010a
        /*07fa*/ 	.byte	0xff
	.zero		1


	//   ....[111]....
        /*07fc*/ 	.word	0x00009610
        /*0800*/ 	.word	0x00000000
        /*0804*/ 	.word	0x00000000
        /*0808*/ 	.short	0x010a
        /*080a*/ 	.byte	0xff
	.zero		1


	//   ....[112]....
        /*080c*/ 	.word	0x00009660
        /*0810*/ 	.word	0x00000002
        /*0814*/ 	.word	0x000000f0
        /*0818*/ 	.short	0x010a
        /*081a*/ 	.byte	0xff
	.zero		1


	//   ....[113]....
        /*081c*/ 	.word	0x000096c0
        /*0820*/ 	.word	0x00000002
        /*0824*/ 	.word	0x000000a0
        /*0828*/ 	.short	0x010a
        /*082a*/ 	.byte	0xff
	.zero		1


	//   ....[114]....
        /*082c*/ 	.word	0x00009710
        /*0830*/ 	.word	0x00000002
        /*0834*/ 	.word	0x00000090
        /*0838*/ 	.short	0x010a
        /*083a*/ 	.byte	0xff
	.zero		1


	//   ....[115]....
        /*083c*/ 	.word	0x00009770
        /*0840*/ 	.word	0x00000000
        /*0844*/ 	.word	0x000000a0
        /*0848*/ 	.short	0x010a
        /*084a*/ 	.byte	0xff
	.zero		1


	//   ....[116]....
        /*084c*/ 	.word	0x000097c0
        /*0850*/ 	.word	0x00000000
        /*0854*/ 	.word	0x00000090
        /*0858*/ 	.short	0x010a
        /*085a*/ 	.byte	0xff
	.zero		1


	//   ....[117]....
        /*085c*/ 	.word	0x00009820
        /*0860*/ 	.word	0x00000003
        /*0864*/ 	.word	0x000000d0
        /*0868*/ 	.short	0x010a
        /*086a*/ 	.byte	0xff
	.zero		1


	//   ....[118]....
        /*086c*/ 	.word	0x00009880
        /*0870*/ 	.word	0x00000000
        /*0874*/ 	.word	0x00000000
        /*0878*/ 	.short	0x010a
        /*087a*/ 	.byte	0xff
	.zero		1


	//   ....[119]....
        /*087c*/ 	.word	0x000098e0
        /*0880*/ 	.word	0x00000000
        /*0884*/ 	.word	0x00000000
        /*0888*/ 	.short	0x010a
        /*088a*/ 	.byte	0xff
	.zero		1


	//   ....[120]....
        /*088c*/ 	.word	0x00009940
        /*0890*/ 	.word	0x00000000
        /*0894*/ 	.word	0x00000000
        /*0898*/ 	.short	0x010a
        /*089a*/ 	.byte	0xff
	.zero		1


	//   ....[121]....
        /*089c*/ 	.word	0x000099a0
        /*08a0*/ 	.word	0x00000000
        /*08a4*/ 	.word	0x00000000
        /*08a8*/ 	.short	0x010a
        /*08aa*/ 	.byte	0xff
	.zero		1


	//   ....[122]....
        /*08ac*/ 	.word	0x00009a00
        /*08b0*/ 	.word	0x00000000
        /*08b4*/ 	.word	0x00000000
        /*08b8*/ 	.short	0x010a
        /*08ba*/ 	.byte	0xff
	.zero		1


	//   ....[123]....
        /*08bc*/ 	.word	0x00009a50
        /*08c0*/ 	.word	0x0000000c
        /*08c4*/ 	.word	0x00000090
        /*08c8*/ 	.short	0x010a
        /*08ca*/ 	.byte	0xff
	.zero		1


	//   ....[124]....
        /*08cc*/ 	.word	0x00009ab0
        /*08d0*/ 	.word	0x00000000
        /*08d4*/ 	.word	0x00000088
        /*08d8*/ 	.short	0x010a
        /*08da*/ 	.byte	0xff
	.zero		1


	//   ....[125]....
        /*08dc*/ 	.word	0x00009b10
        /*08e0*/ 	.word	0x00000000
        /*08e4*/ 	.word	0x00000060
        /*08e8*/ 	.short	0x010a
        /*08ea*/ 	.byte	0xff
	.zero		1


	//   ....[126]....
        /*08ec*/ 	.word	0x00009b70
        /*08f0*/ 	.word	0x00000000
        /*08f4*/ 	.word	0x00000068
        /*08f8*/ 	.short	0x010a
        /*08fa*/ 	.byte	0xff
	.zero		1


	//   ....[127]....
        /*08fc*/ 	.word	0x00009bd0
        /*0900*/ 	.word	0x00000000
        /*0904*/ 	.word	0x00000070
        /*0908*/ 	.short	0x010a
        /*090a*/ 	.byte	0xff
	.zero		1


	//   ....[128]....
        /*090c*/ 	.word	0x00009c30
        /*0910*/ 	.word	0x00000000
        /*0914*/ 	.word	0x00000078
        /*0918*/ 	.short	0x010a
        /*091a*/ 	.byte	0xff
	.zero		1


	//   ....[129]....
        /*091c*/ 	.word	0x00009c90
        /*0920*/ 	.word	0x00000000
        /*0924*/ 	.word	0x00000060
        /*0928*/ 	.short	0x010a
        /*092a*/ 	.byte	0xff
	.zero		1


	//   ....[130]....
        /*092c*/ 	.word	0x00009cf0
        /*0930*/ 	.word	0x00000000
        /*0934*/ 	.word	0x00000068
        /*0938*/ 	.short	0x010a
        /*093a*/ 	.byte	0xff
	.zero		1


	//   ....[131]....
        /*093c*/ 	.word	0x00009d50
        /*0940*/ 	.word	0x00000000
        /*0944*/ 	.word	0x00000070
        /*0948*/ 	.short	0x010a
        /*094a*/ 	.byte	0xff
	.zero		1


	//   ....[132]....
        /*094c*/ 	.word	0x00009da0
        /*0950*/ 	.word	0x00000003
        /*0954*/ 	.word	0x00000090
        /*0958*/ 	.short	0x010a
        /*095a*/ 	.byte	0xff
	.zero		1


	//   ....[133]....
        /*095c*/ 	.word	0x00009e00
        /*0960*/ 	.word	0x00000002
        /*0964*/ 	.word	0x00000040
        /*0968*/ 	.short	0x010a
        /*096a*/ 	.byte	0xff
	.zero		1


	//   ....[134]....
        /*096c*/ 	.word	0x00009e50
        /*0970*/ 	.word	0x00000063
        /*0974*/ 	.word	0x000000b0
        /*0978*/ 	.short	0x010a
        /*097a*/ 	.byte	0xff
	.zero		1


	//   ....[135]....
        /*097c*/ 	.word	0x00009ea0
        /*0980*/ 	.word	0x00000003
        /*0984*/ 	.word	0x00000040
        /*0988*/ 	.short	0x010a
        /*098a*/ 	.byte	0xff
	.zero		1


	//   ....[136]....
        /*098c*/ 	.word	0x00009ef0
        /*0990*/ 	.word	0x0000003e
        /*0994*/ 	.word	0x00000040
        /*0998*/ 	.short	0x010a
        /*099a*/ 	.byte	0xff
	.zero		1


	//   ....[137]....
        /*099c*/ 	.word	0x00009f40
        /*09a0*/ 	.word	0x0000003e
        /*09a4*/ 	.word	0x00000040
        /*09a8*/ 	.short	0x010a
        /*09aa*/ 	.byte	0xff
	.zero		1


	//----- nvinfo : EIATTR_NUM_MBARRIERS
	.align		4
.L_47:
        /*09ac*/ 	.byte	0x03, 0x38
        /*09ae*/ 	.short	0x0022


	//----- nvinfo : EIATTR_EXIT_INSTR_OFFSETS
	.align		4
        /*09b0*/ 	.byte	0x04, 0x1c
        /*09b2*/ 	.short	(.L_49 - .L_48)


	//   ....[0]....
.L_48:
        /*09b4*/ 	.word	0x00002930


	//   ....[1]....
        /*09b8*/ 	.word	0x00002e20


	//   ....[2]....
        /*09bc*/ 	.word	0x00002e80


	//   ....[3]....
        /*09c0*/ 	.word	0x00003d90


	//   ....[4]....
        /*09c4*/ 	.word	0x00004ef0


	//   ....[5]....
        /*09c8*/ 	.word	0x00004f30


	//   ....[6]....
        /*09cc*/ 	.word	0x000092b0


	//   ....[7]....
        /*09d0*/ 	.word	0x00009330


	//   ....[8]....
        /*09d4*/ 	.word	0x00009360


	//   ....[9]....
        /*09d8*/ 	.word	0x000093d0


	//----- nvinfo : EIATTR_MAX_THREADS
	.align		4
.L_49:
        /*09dc*/ 	.byte	0x04, 0x05
        /*09de*/ 	.short	(.L_51 - .L_50)
.L_50:
        /*09e0*/ 	.word	0x00000100
        /*09e4*/ 	.word	0x00000001
        /*09e8*/ 	.word	0x00000001


	//----- nvinfo : EIATTR_CRS_STACK_SIZE
	.align		4
.L_51:
        /*09ec*/ 	.byte	0x04, 0x1e
        /*09ee*/ 	.short	(.L_53 - .L_52)
.L_52:
        /*09f0*/ 	.word	0x00000000


	//----- nvinfo : EIATTR_CBANK_PARAM_SIZE
	.align		4
.L_53:
        /*09f4*/ 	.byte	0x03, 0x19
        /*09f6*/ 	.short	0x0800


	//----- nvinfo : EIATTR_PARAM_CBANK
	.align		4
        /*09f8*/ 	.byte	0x04, 0x0a
        /*09fa*/ 	.short	(.L_55 - .L_54)
	.align		4
.L_54:
        /*09fc*/ 	.word	index@(.nv.constant0._ZN7cutlass13device_kernelINS_4gemm6kernel13GemmUniversalIN4cute5tupleIJiiiiEEENS1_10collective13CollectiveMmaINS1_35MainloopSm100TmaUmmaWarpSpecializedILi4ELi2ELi4ENS5_IJNS4_1CILi1EEENSA_ILi2EEESB_EEEEENS5_IJNSA_ILi128EEESF_NSA_ILi64EEEEEENS_6half_tENS5_IJlSB_lEEESI_SJ_NS4_8TiledMMAINS4_8MMA_AtomIJNS4_20SM100_MMA_F16BF16_SSISI_SI_fLi128ELi128ELNS4_4UMMA5MajorE0ELSO_0ELNSN_7ScaleInE0ELSP_0EEEEEENS4_6LayoutINS5_IJSB_SB_SB_EEENS5_IJNSA_ILi0EEESU_SU_EEEEENS5_IJNS4_10UnderscoreESX_SX_EEEEENS4_23SM90_TMA_LOAD_MULTICASTENS4_14ComposedLayoutINS4_7SwizzleILi3ELi4ELi3EEENS4_18smem_ptr_flag_bitsILi16EEENSS_INS5_IJNSA_ILi8EEESG_EEENS5_IJSG_SB_EEEEEEEvNS4_8identityENS4_13SM90_TMA_LOADES1A_vS1B_EENS_8epilogue10collective18CollectiveEpilogueINS1E_23Sm100TmaWarpSpecializedILi4ELi2ELi32ELb1ELb0EEEJSH_NS5_IJNSS_ISF_SB_EENSS_INSA_ILi32EEESB_EEEEESI_SJ_SI_SJ_NS1E_6fusion15FusionCallbacksIS1I_NS1N_17LinearCombinationISI_fSI_fLNS_15FloatRoundStyleE2EEESH_S1M_JEEENS4_5SM1004TMEM4LOAD26SM100_TMEM_LOAD_32dp32b32xES1C_NS11_INS12_ILi2ELi4ELi3EEES15_NSS_INS5_IJS16_S1K_EEENS5_IJS1K_SB_EEEEEEENS4_39AutoVectorizingCopyWithAssumedAlignmentILi128EEENS4_14SM90_TMA_STOREES21_S23_S23_EEEvvEEEEvNT_6ParamsE)
        /*0a00*/ 	.short	0x0380
        /*0a02*/ 	.short	0x0800


	//----- nvinfo : EIATTR_SW_WAR
	.align		4
.L_55:
        /*0a04*/ 	.byte	0x04, 0x36
        /*0a06*/ 	.short	(.L_57 - .L_56)
.L_56:
        /*0a08*/ 	.word	0x00000008
.L_57:


//--------------------- .nv.callgraph             --------------------------
	.section	.nv.callgraph,"",@"SHT_CUDA_CALLGRAPH"
	.align	4
	.sectionentsize	8
	.align		4
        /*0000*/ 	.word	0x00000000
	.align		4
        /*0004*/ 	.word	0xffffffff
	.align		4
        /*0008*/ 	.word	index@(_ZN7cutlass13device_kernelINS_4gemm6kernel13GemmUniversalIN4cute5tupleIJiiiiEEENS1_10collective13CollectiveMmaINS1_35MainloopSm100TmaUmmaWarpSpecializedILi4ELi2ELi4ENS5_IJNS4_1CILi1EEENSA_ILi2EEESB_EEEEENS5_IJNSA_ILi128EEESF_NSA_ILi64EEEEEENS_6half_tENS5_IJlSB_lEEESI_SJ_NS4_8TiledMMAINS4_8MMA_AtomIJNS4_20SM100_MMA_F16BF16_SSISI_SI_fLi128ELi128ELNS4_4UMMA5MajorE0ELSO_0ELNSN_7ScaleInE0ELSP_0EEEEEENS4_6LayoutINS5_IJSB_SB_SB_EEENS5_IJNSA_ILi0EEESU_SU_EEEEENS5_IJNS4_10UnderscoreESX_SX_EEEEENS4_23SM90_TMA_LOAD_MULTICASTENS4_14ComposedLayoutINS4_7SwizzleILi3ELi4ELi3EEENS4_18smem_ptr_flag_bitsILi16EEENSS_INS5_IJNSA_ILi8EEESG_EEENS5_IJSG_SB_EEEEEEEvNS4_8identityENS4_13SM90_TMA_LOADES1A_vS1B_EENS_8epilogue10collective18CollectiveEpilogueINS1E_23Sm100TmaWarpSpecializedILi4ELi2ELi32ELb1ELb0EEEJSH_NS5_IJNSS_ISF_SB_EENSS_INSA_ILi32EEESB_EEEEESI_SJ_SI_SJ_NS1E_6fusion15FusionCallbacksIS1I_NS1N_17LinearCombinationISI_fSI_fLNS_15FloatRoundStyleE2EEESH_S1M_JEEENS4_5SM1004TMEM4LOAD26SM100_TMEM_LOAD_32dp32b32xES1C_NS11_INS12_ILi2ELi4ELi3EEES15_NSS_INS5_IJS16_S1K_EEENS5_IJS1K_SB_EEEEEEENS4_39AutoVectorizingCopyWithAssumedAlignmentILi128EEENS4_14SM90_TMA_STOREES21_S23_S23_EEEvvEEEEvNT_6ParamsE)
	.align		4
        /*000c*/ 	.word	index@(__assertfail)
	.align		4
        /*0010*/ 	.word	0x00000000
	.align		4
        /*0014*/ 	.word	0xfffffffe
	.align		4
        /*0018*/ 	.word	0x00000000
	.align		4
        /*001c*/ 	.word	0xfffffffd
	.align		4
        /*0020*/ 	.word	0x00000000
	.align		4
        /*0024*/ 	.word	0xfffffffc


//--------------------- .nv.constant4             --------------------------
	.section	.nv.constant4,"a",@progbits
	.align	8
	.align		8
.nv.constant4:
        /*0000*/ 	.dword	__assertfail
	.align		8
        /*0008*/ 	.dword	__unnamed_1
	.align		8
        /*0010*/ 	.dword	__unnamed_2
	.align		8
        /*0018*/ 	.dword	_ZN40_INTERNAL_b6e7e5f6_4_k_cu_7183609c_341244cuda3std3__45__cpo5beginE
	.align		8
        /*0020*/ 	.dword	_ZN40_INTERNAL_b6e7e5f6_4_k_cu_7183609c_341244cuda3std3__45__cpo3endE
	.align		8
        /*0028*/ 	.dword	_ZN40_INTERNAL_b6e7e5f6_4_k_cu_7183609c_341244cuda3std3__45__cpo6cbeginE
	.align		8
        /*0030*/ 	.dword	_ZN40_INTERNAL_b6e7e5f6_4_k_cu_7183609c_341244cuda3std3__45__cpo4cendE
	.align		8
        /*0038*/ 	.dword	_ZN40_INTERNAL_b6e7e5f6_4_k_cu_7183609c_341244cuda3std3__442_GLOBAL__N__b6e7e5f6_4_k_cu_7183609c_341246ignoreE
	.align		8
        /*0040*/ 	.dword	_ZN40_INTERNAL_b6e7e5f6_4_k_cu_7183609c_341244cuda3std3__419piecewise_constructE
	.align		8
        /*0048*/ 	.dword	_ZN40_INTERNAL_b6e7e5f6_4_k_cu_7183609c_341244cuda3std3__48in_placeE
	.align		8
        /*0050*/ 	.dword	_ZN40_INTERNAL_b6e7e5f6_4_k_cu_7183609c_341244cuda3std6ranges3__45__cpo4swapE
	.align		8
        /*0058*/ 	.dword	_ZN40_INTERNAL_b6e7e5f6_4_k_cu_7183609c_341244cuda3std6ranges3__45__cpo9iter_moveE
	.align		8
        /*0060*/ 	.dword	_ZN40_INTERNAL_b6e7e5f6_4_k_cu_7183609c_341244cute7productE
	.align		8
        /*0068*/ 	.dword	_ZN40_INTERNAL_b6e7e5f6_4_k_cu_7183609c_341244cute1_E
	.align		8
        /*0070*/ 	.dword	$str$25
	.align		8
        /*0078*/ 	.dword	$str$26
	.align		8
        /*0080*/ 	.dword	$str$27
	.align		8
        /*0088*/ 	.dword	$str$28


//--------------------- .text._ZN7cutlass13device_kernelINS_4gemm6kernel13GemmUniversalIN4cute5tupleIJiiiiEEENS1_10collective13CollectiveMmaINS1_35MainloopSm100TmaUmmaWarpSpecializedILi4ELi2ELi4ENS5_IJNS4_1CILi1EEENSA_ILi2EEESB_EEEEENS5_IJNSA_ILi128EEESF_NSA_ILi64EEEEEENS_6half_tENS5_IJlSB_lEEESI_SJ_NS4_8TiledMMAINS4_8MMA_AtomIJNS4_20SM100_MMA_F16BF16_SSISI_SI_fLi128ELi128ELNS4_4UMMA5MajorE0ELSO_0ELNSN_7ScaleInE0ELSP_0EEEEEENS4_6LayoutINS5_IJSB_SB_SB_EEENS5_IJNSA_ILi0EEESU_SU_EEEEENS5_IJNS4_10UnderscoreESX_SX_EEEEENS4_23SM90_TMA_LOAD_MULTICASTENS4_14ComposedLayoutINS4_7SwizzleILi3ELi4ELi3EEENS4_18smem_ptr_flag_bitsILi16EEENSS_INS5_IJNSA_ILi8EEESG_EEENS5_IJSG_SB_EEEEEEEvNS4_8identityENS4_13SM90_TMA_LOADES1A_vS1B_EENS_8epilogue10collective18CollectiveEpilogueINS1E_23Sm100TmaWarpSpecializedILi4ELi2ELi32ELb1ELb0EEEJSH_NS5_IJNSS_ISF_SB_EENSS_INSA_ILi32EEESB_EEEEESI_SJ_SI_SJ_NS1E_6fusion15FusionCallbacksIS1I_NS1N_17LinearCombinationISI_fSI_fLNS_15FloatRoundStyleE2EEESH_S1M_JEEENS4_5SM1004TMEM4LOAD26SM100_TMEM_LOAD_32dp32b32xES1C_NS11_INS12_ILi2ELi4ELi3EEES15_NSS_INS5_IJS16_S1K_EEENS5_IJS1K_SB_EEEEEEENS4_39AutoVectorizingCopyWithAssumedAlignmentILi128EEENS4_14SM90_TMA_STOREES21_S23_S23_EEEvvEEEEvNT_6ParamsE --------------------------
	.section	.text._ZN7cutlass13device_kernelINS_4gemm6kernel13GemmUniversalIN4cute5tupleIJiiiiEEENS1_10collective13CollectiveMmaINS1_35MainloopSm100TmaUmmaWarpSpecializedILi4ELi2ELi4ENS5_IJNS4_1CILi1EEENSA_ILi2EEESB_EEEEENS5_IJNSA_ILi128EEESF_NSA_ILi64EEEEEENS_6half_tENS5_IJlSB_lEEESI_SJ_NS4_8TiledMMAINS4_8MMA_AtomIJNS4_20SM100_MMA_F16BF16_SSISI_SI_fLi128ELi128ELNS4_4UMMA5MajorE0ELSO_0ELNSN_7ScaleInE0ELSP_0EEEEEENS4_6LayoutINS5_IJSB_SB_SB_EEENS5_IJNSA_ILi0EEESU_SU_EEEEENS5_IJNS4_10UnderscoreESX_SX_EEEEENS4_23SM90_TMA_LOAD_MULTICASTENS4_14ComposedLayoutINS4_7SwizzleILi3ELi4ELi3EEENS4_18smem_ptr_flag_bitsILi16EEENSS_INS5_IJNSA_ILi8EEESG_EEENS5_IJSG_SB_EEEEEEEvNS4_8identityENS4_13SM90_TMA_LOADES1A_vS1B_EENS_8epilogue10collective18CollectiveEpilogueINS1E_23Sm100TmaWarpSpecializedILi4ELi2ELi32ELb1ELb0EEEJSH_NS5_IJNSS_ISF_SB_EENSS_INSA_ILi32EEESB_EEEEESI_SJ_SI_SJ_NS1E_6fusion15FusionCallbacksIS1I_NS1N_17LinearCombinationISI_fSI_fLNS_15FloatRoundStyleE2EEESH_S1M_JEEENS4_5SM1004TMEM4LOAD26SM100_TMEM_LOAD_32dp32b32xES1C_NS11_INS12_ILi2ELi4ELi3EEES15_NSS_INS5_IJS16_S1K_EEENS5_IJS1K_SB_EEEEEEENS4_39AutoVectorizingCopyWithAssumedAlignmentILi128EEENS4_14SM90_TMA_STOREES21_S23_S23_EEEvvEEEEvNT_6ParamsE,"ax",@progbits
	.align	128
.text._ZN7cutlass13device_kernelINS_4gemm6kernel13GemmUniversalIN4cute5tupleIJiiiiEEENS1_10collective13CollectiveMmaINS1_35MainloopSm100TmaUmmaWarpSpecializedILi4ELi2ELi4ENS5_IJNS4_1CILi1EEENSA_ILi2EEESB_EEEEENS5_IJNSA_ILi128EEESF_NSA_ILi64EEEEEENS_6half_tENS5_IJlSB_lEEESI_SJ_NS4_8TiledMMAINS4_8MMA_AtomIJNS4_20SM100_MMA_F16BF16_SSISI_SI_fLi128ELi128ELNS4_4UMMA5MajorE0ELSO_0ELNSN_7ScaleInE0ELSP_0EEEEEENS4_6LayoutINS5_IJSB_SB_SB_EEENS5_IJNSA_ILi0EEESU_SU_EEEEENS5_IJNS4_10UnderscoreESX_SX_EEEEENS4_23SM90_TMA_LOAD_MULTICASTENS4_14ComposedLayoutINS4_7SwizzleILi3ELi4ELi3EEENS4_18smem_ptr_flag_bitsILi16EEENSS_INS5_IJNSA_ILi8EEESG_EEENS5_IJSG_SB_EEEEEEEvNS4_8identityENS4_13SM90_TMA_LOADES1A_vS1B_EENS_8epilogue10collective18CollectiveEpilogueINS1E_23Sm100TmaWarpSpecializedILi4ELi2ELi32ELb1ELb0EEEJSH_NS5_IJNSS_ISF_SB_EENSS_INSA_ILi32EEESB_EEEEESI_SJ_SI_SJ_NS1E_6fusion15FusionCallbacksIS1I_NS1N_17LinearCombinationISI_fSI_fLNS_15FloatRoundStyleE2EEESH_S1M_JEEENS4_5SM1004TMEM4LOAD26SM100_TMEM_LOAD_32dp32b32xES1C_NS11_INS12_ILi2ELi4ELi3EEES15_NSS_INS5_IJS16_S1K_EEENS5_IJS1K_SB_EEEEEEENS4_39AutoVectorizingCopyWithAssumedAlignmentILi128EEENS4_14SM90_TMA_STOREES21_S23_S23_EEEvvEEEEvNT_6ParamsE:
        .type           _ZN7cutlass13device_kernelINS_4gemm6kernel13GemmUniversalIN4cute5tupleIJiiiiEEENS1_10collective13CollectiveMmaINS1_35MainloopSm100TmaUmmaWarpSpecializedILi4ELi2ELi4ENS5_IJNS4_1CILi1EEENSA_ILi2EEESB_EEEEENS5_IJNSA_ILi128EEESF_NSA_ILi64EEEEEENS_6half_tENS5_IJlSB_lEEESI_SJ_NS4_8TiledMMAINS4_8MMA_AtomIJNS4_20SM100_MMA_F16BF16_SSISI_SI_fLi128ELi128ELNS4_4UMMA5MajorE0ELSO_0ELNSN_7ScaleInE0ELSP_0EEEEEENS4_6LayoutINS5_IJSB_SB_SB_EEENS5_IJNSA_ILi0EEESU_SU_EEEEENS5_IJNS4_10UnderscoreESX_SX_EEEEENS4_23SM90_TMA_LOAD_MULTICASTENS4_14ComposedLayoutINS4_7SwizzleILi3ELi4ELi3EEENS4_18smem_ptr_flag_bitsILi16EEENSS_INS5_IJNSA_ILi8EEESG_EEENS5_IJSG_SB_EEEEEEEvNS4_8identityENS4_13SM90_TMA_LOADES1A_vS1B_EENS_8epilogue10collective18CollectiveEpilogueINS1E_23Sm100TmaWarpSpecializedILi4ELi2ELi32ELb1ELb0EEEJSH_NS5_IJNSS_ISF_SB_EENSS_INSA_ILi32EEESB_EEEEESI_SJ_SI_SJ_NS1E_6fusion15FusionCallbacksIS1I_NS1N_17LinearCombinationISI_fSI_fLNS_15FloatRoundStyleE2EEESH_S1M_JEEENS4_5SM1004TMEM4LOAD26SM100_TMEM_LOAD_32dp32b32xES1C_NS11_INS12_ILi2ELi4ELi3EEES15_NSS_INS5_IJS16_S1K_EEENS5_IJS1K_SB_EEEEEEENS4_39AutoVectorizingCopyWithAssumedAlignmentILi128EEENS4_14SM90_TMA_STOREES21_S23_S23_EEEvvEEEEvNT_6ParamsE,@function
        .size           _ZN7cutlass13device_kernelINS_4gemm6kernel13GemmUniversalIN4cute5tupleIJiiiiEEENS1_10collective13CollectiveMmaINS1_35MainloopSm100TmaUmmaWarpSpecializedILi4ELi2ELi4ENS5_IJNS4_1CILi1EEENSA_ILi2EEESB_EEEEENS5_IJNSA_ILi128EEESF_NSA_ILi64EEEEEENS_6half_tENS5_IJlSB_lEEESI_SJ_NS4_8TiledMMAINS4_8MMA_AtomIJNS4_20SM100_MMA_F16BF16_SSISI_SI_fLi128ELi128ELNS4_4UMMA5MajorE0ELSO_0ELNSN_7ScaleInE0ELSP_0EEEEEENS4_6LayoutINS5_IJSB_SB_SB_EEENS5_IJNSA_ILi0EEESU_SU_EEEEENS5_IJNS4_10UnderscoreESX_SX_EEEEENS4_23SM90_TMA_LOAD_MULTICASTENS4_14ComposedLayoutINS4_7SwizzleILi3ELi4ELi3EEENS4_18smem_ptr_flag_bitsILi16EEENSS_INS5_IJNSA_ILi8EEESG_EEENS5_IJSG_SB_EEEEEEEvNS4_8identityENS4_13SM90_TMA_LOADES1A_vS1B_EENS_8epilogue10collective18CollectiveEpilogueINS1E_23Sm100TmaWarpSpecializedILi4ELi2ELi32ELb1ELb0EEEJSH_NS5_IJNSS_ISF_SB_EENSS_INSA_ILi32EEESB_EEEEESI_SJ_SI_SJ_NS1E_6fusion15FusionCallbacksIS1I_NS1N_17LinearCombinationISI_fSI_fLNS_15FloatRoundStyleE2EEESH_S1M_JEEENS4_5SM1004TMEM4LOAD26SM100_TMEM_LOAD_32dp32b32xES1C_NS11_INS12_ILi2ELi4ELi3EEES15_NSS_INS5_IJS16_S1K_EEENS5_IJS1K_SB_EEEEEEENS4_39AutoVectorizingCopyWithAssumedAlignmentILi128EEENS4_14SM90_TMA_STOREES21_S23_S23_EEEvvEEEEvNT_6ParamsE,(.L_x_183 - _ZN7cutlass13device_kernelINS_4gemm6kernel13GemmUniversalIN4cute5tupleIJiiiiEEENS1_10collective13CollectiveMmaINS1_35MainloopSm100TmaUmmaWarpSpecializedILi4ELi2ELi4ENS5_IJNS4_1CILi1EEENSA_ILi2EEESB_EEEEENS5_IJNSA_ILi128EEESF_NSA_ILi64EEEEEENS_6half_tENS5_IJlSB_lEEESI_SJ_NS4_8TiledMMAINS4_8MMA_AtomIJNS4_20SM100_MMA_F16BF16_SSISI_SI_fLi128ELi128ELNS4_4UMMA5MajorE0ELSO_0ELNSN_7ScaleInE0ELSP_0EEEEEENS4_6LayoutINS5_IJSB_SB_SB_EEENS5_IJNSA_ILi0EEESU_SU_EEEEENS5_IJNS4_10UnderscoreESX_SX_EEEEENS4_23SM90_TMA_LOAD_MULTICASTENS4_14ComposedLayoutINS4_7SwizzleILi3ELi4ELi3EEENS4_18smem_ptr_flag_bitsILi16EEENSS_INS5_IJNSA_ILi8EEESG_EEENS5_IJSG_SB_EEEEEEEvNS4_8identityENS4_13SM90_TMA_LOADES1A_vS1B_EENS_8epilogue10collective18CollectiveEpilogueINS1E_23Sm100TmaWarpSpecializedILi4ELi2ELi32ELb1ELb0EEEJSH_NS5_IJNSS_ISF_SB_EENSS_INSA_ILi32EEESB_EEEEESI_SJ_SI_SJ_NS1E_6fusion15FusionCallbacksIS1I_NS1N_17LinearCombinationISI_fSI_fLNS_15FloatRoundStyleE2EEESH_S1M_JEEENS4_5SM1004TMEM4LOAD26SM100_TMEM_LOAD_32dp32b32xES1C_NS11_INS12_ILi2ELi4ELi3EEES15_NSS_INS5_IJS16_S1K_EEENS5_IJS1K_SB_EEEEEEENS4_39AutoVectorizingCopyWithAssumedAlignmentILi128EEENS4_14SM90_TMA_STOREES21_S23_S23_EEEvvEEEEvNT_6ParamsE)
        .other          _ZN7cutlass13device_kernelINS_4gemm6kernel13GemmUniversalIN4cute5tupleIJiiiiEEENS1_10collective13CollectiveMmaINS1_35MainloopSm100TmaUmmaWarpSpecializedILi4ELi2ELi4ENS5_IJNS4_1CILi1EEENSA_ILi2EEESB_EEEEENS5_IJNSA_ILi128EEESF_NSA_ILi64EEEEEENS_6half_tENS5_IJlSB_lEEESI_SJ_NS4_8TiledMMAINS4_8MMA_AtomIJNS4_20SM100_MMA_F16BF16_SSISI_SI_fLi128ELi128ELNS4_4UMMA5MajorE0ELSO_0ELNSN_7ScaleInE0ELSP_0EEEEEENS4_6LayoutINS5_IJSB_SB_SB_EEENS5_IJNSA_ILi0EEESU_SU_EEEEENS5_IJNS4_10UnderscoreESX_SX_EEEEENS4_23SM90_TMA_LOAD_MULTICASTENS4_14ComposedLayoutINS4_7SwizzleILi3ELi4ELi3EEENS4_18smem_ptr_flag_bitsILi16EEENSS_INS5_IJNSA_ILi8EEESG_EEENS5_IJSG_SB_EEEEEEEvNS4_8identityENS4_13SM90_TMA_LOADES1A_vS1B_EENS_8epilogue10collective18CollectiveEpilogueINS1E_23Sm100TmaWarpSpecializedILi4ELi2ELi32ELb1ELb0EEEJSH_NS5_IJNSS_ISF_SB_EENSS_INSA_ILi32EEESB_EEEEESI_SJ_SI_SJ_NS1E_6fusion15FusionCallbacksIS1I_NS1N_17LinearCombinationISI_fSI_fLNS_15FloatRoundStyleE2EEESH_S1M_JEEENS4_5SM1004TMEM4LOAD26SM100_TMEM_LOAD_32dp32b32xES1C_NS11_INS12_ILi2ELi4ELi3EEES15_NSS_INS5_IJS16_S1K_EEENS5_IJS1K_SB_EEEEEEENS4_39AutoVectorizingCopyWithAssumedAlignmentILi128EEENS4_14SM90_TMA_STOREES21_S23_S23_EEEvvEEEEvNT_6ParamsE,@"STO_CUDA_ENTRY STV_DEFAULT"
_ZN7cutlass13device_kernelINS_4gemm6kernel13GemmUniversalIN4cute5tupleIJiiiiEEENS1_10collective13CollectiveMmaINS1_35MainloopSm100TmaUmmaWarpSpecializedILi4ELi2ELi4ENS5_IJNS4_1CILi1EEENSA_ILi2EEESB_EEEEENS5_IJNSA_ILi128EEESF_NSA_ILi64EEEEEENS_6half_tENS5_IJlSB_lEEESI_SJ_NS4_8TiledMMAINS4_8MMA_AtomIJNS4_20SM100_MMA_F16BF16_SSISI_SI_fLi128ELi128ELNS4_4UMMA5MajorE0ELSO_0ELNSN_7ScaleInE0ELSP_0EEEEEENS4_6LayoutINS5_IJSB_SB_SB_EEENS5_IJNSA_ILi0EEESU_SU_EEEEENS5_IJNS4_10UnderscoreESX_SX_EEEEENS4_23SM90_TMA_LOAD_MULTICASTENS4_14ComposedLayoutINS4_7SwizzleILi3ELi4ELi3EEENS4_18smem_ptr_flag_bitsILi16EEENSS_INS5_IJNSA_ILi8EEESG_EEENS5_IJSG_SB_EEEEEEEvNS4_8identityENS4_13SM90_TMA_LOADES1A_vS1B_EENS_8epilogue10collective18CollectiveEpilogueINS1E_23Sm100TmaWarpSpecializedILi4ELi2ELi32ELb1ELb0EEEJSH_NS5_IJNSS_ISF_SB_EENSS_INSA_ILi32EEESB_EEEEESI_SJ_SI_SJ_NS1E_6fusion15FusionCallbacksIS1I_NS1N_17LinearCombinationISI_fSI_fLNS_15FloatRoundStyleE2EEESH_S1M_JEEENS4_5SM1004TMEM4LOAD26SM100_TMEM_LOAD_32dp32b32xES1C_NS11_INS12_ILi2ELi4ELi3EEES15_NSS_INS5_IJS16_S1K_EEENS5_IJS1K_SB_EEEEEEENS4_39AutoVectorizingCopyWithAssumedAlignmentILi128EEENS4_14SM90_TMA_STOREES21_S23_S23_EEEvvEEEEvNT_6ParamsE:
[----:B------:R-:W1:Y:S01]  /*0000*/  LDC R1, c[0x0][0x37c] ;  /* 0x0000df00ff017b82 */ /* 0x000e620000000800 */
[----:B------:R-:W2:Y:S01]  /*0010*/  S2R R94, SR_TID.X ;  /* 0x00000000005e7919 */ /* 0x000ea20000002100 */
[----:B------:R-:W3:Y:S01]  /*0020*/  LDCU.64 UR8, c[0x0][0x890] ;  /* 0x00011200ff0877ac */ /* 0x000ee20008000a00 */
[----:B------:R-:W-:Y:S02]  /*0030*/  PRMT R80, RZ, 0x7610, R80 ;  /* 0x00007610ff507816 */ /* 0x000fe40000000050 */
[----:B------:R-:W-:Y:S01]  /*0040*/  ELECT P3, URZ, PT ;  /* 0x0000000000ff782f */ /* 0x000fe20003860000 */
[----:B---3--:R-:W-:-:S04]  /*0050*/  UISETP.NE.U32.AND UP0, UPT, UR8, URZ, UPT ;  /* 0x000000ff0800728c */ /* 0x008fc8000bf05070 */
[----:B------:R-:W-:Y:S01]  /*0060*/  UISETP.NE.AND.EX UP0, UPT, UR9, URZ, UPT, UP0 ;  /* 0x000000ff0900728c */ /* 0x000fe2000bf05300 */
[----:B--2---:R-:W-:-:S05]  /*0070*/  SHF.R.U32.HI R81, RZ, 0x5, R94 ;  /* 0x00000005ff517819 */ /* 0x004fca000001165e */
[----:B------:R-:W2:Y:S02]  /*0080*/  SHFL.IDX PT, R0, R81, RZ, 0x1f ;  /* 0x00001fff51007589 */ /* 0x000ea400000e0000 */
[----:B--2---:R-:W-:Y:S01]  /*0090*/  R2UR UR17, R0 ;  /* 0x00000000001172ca */ /* 0x004fe200000e0000 */
[----:B-1----:R-:W-:-:S14]  /*00a0*/  BRA.U UP0, `(.L_x_0) ;  /* 0x0000000100307547 */ /* 0x002fdc000b800000 */
[----:B------:R-:W1:Y:S02]  /*00b0*/  LDCU.64 UR4, c[0x0][0x888] ;  /* 0x00011100ff0477ac */ /* 0x000e640008000a00 */
[----:B-1----:R-:W-:-:S04]  /*00c0*/  UISETP.NE.U32.AND UP0, UPT, UR4, URZ, UPT ;  /* 0x000000ff0400728c */ /* 0x002fc8000bf05070 */
[----:B------:R-:W-:-:S09]  /*00d0*/  UISETP.NE.AND.EX UP0, UPT, UR5, URZ, UPT, UP0 ;  /* 0x000000ff0500728c */ /* 0x000fd2000bf05300 */
[----:B------:R-:W-:Y:S05]  /*00e0*/  BRA.U !UP0, `(.L_x_1) ;  /* 0x0000000108147547 */ /* 0x000fea000b800000 */
[----:B------:R-:W1:Y:S01]  /*00f0*/  LDC.64 R2, c[0x0][0x888] ;  /* 0x00022200ff027b82 */ /* 0x000e620000000a00 */
[----:B------:R-:W1:Y:S02]  /*0100*/  LDCU.64 UR4, c[0x0][0x358] ;  /* 0x00006b00ff0477ac */ /* 0x000e640008000a00 */
[----:B-1----:R1:W5:Y:S01]  /*0110*/  LDG.E R41, desc[UR4][R2.64] ;  /* 0x0000000402297981 */ /* 0x002362000c1e1900 */
[----:B------:R-:W-:Y:S01]  /*0120*/  HFMA2 R80, -RZ, RZ, 0, 5.9604644775390625e-08 ;  /* 0x00000001ff507431 */ /* 0x000fe200000001ff */
[----:B------:R-:W-:Y:S05]  /*0130*/  BRA `(.L_x_0) ;  /* 0x00000000000c7947 */ /* 0x000fea0003800000 */
.L_x_1:
[----:B------:R-:W1:Y:S01]  /*0140*/  LDCU UR4, c[0x0][0x880] ;  /* 0x00011000ff0477ac */ /* 0x000e620008000800 */
[----:B------:R-:W-:Y:S01]  /*0150*/  HFMA2 R80, -RZ, RZ, 0, 5.9604644775390625e-08 ;  /* 0x00000001ff507431 */ /* 0x000fe200000001ff */
[----:B-1----:R-:W-:-:S07]  /*0160*/  MOV R41, UR4 ;  /* 0x0000000400297c02 */ /* 0x002fce0008000f00 */
.L_x_0:
[----:B------:R-:W2:Y:S02]  /*0170*/  LDCU.64 UR4, c[0x0][0x8b0] ;  /* 0x00011600ff0477ac */ /* 0x000ea40008000a00 */
[----:B--2---:R-:W-:-:S04]  /*0180*/  UISETP.NE.U32.AND UP0, UPT, UR4, URZ, UPT ;  /* 0x000000ff0400728c */ /* 0x004fc8000bf05070 */
[----:B------:R-:W-:-:S09]  /*0190*/  UISETP.NE.AND.EX UP0, UPT, UR5, URZ, UPT, UP0 ;  /* 0x000000ff0500728c */ /* 0x000fd2000bf05300 */
[----:B------:R-:W-:Y:S05]  /*01a0*/  BRA.U UP0, `(.L_x_2) ;  /* 0x0000000100287547 */ /* 0x000fea000b800000 */
[----:B------:R-:W2:Y:S02]  /*01b0*/  LDCU.64 UR4, c[0x0][0x8a8] ;  /* 0x00011500ff0477ac */ /* 0x000ea40008000a00 */
[----:B--2---:R-:W-:-:S04]  /*01c0*/  UISETP.NE.U32.AND UP0, UPT, UR4, URZ, UPT ;  /* 0x000000ff0400728c */ /* 0x004fc8000bf05070 */
[----:B------:R-:W-:-:S09]  /*01d0*/  UISETP.NE.AND.EX UP0, UPT, UR5, URZ, UPT, UP0 ;  /* 0x000000ff0500728c */ /* 0x000fd2000bf05300 */
[----:B------:R-:W-:Y:S05]  /*01e0*/  BRA.U !UP0, `(.L_x_3) ;  /* 0x0000000108107547 */ /* 0x000fea000b800000 */
[----:B------:R-:W2:Y:S01]  /*01f0*/  LDC.64 R38, c[0x0][0x8a8] ;  /* 0x00022a00ff267b82 */ /* 0x000ea20000000a00 */
[----:B------:R-:W2:Y:S02]  /*0200*/  LDCU.64 UR4, c[0x0][0x358] ;  /* 0x00006b00ff0477ac */ /* 0x000ea40008000a00 */
[----:B--2---:R2:W5:Y:S01]  /*0210*/  LDG.E R38, desc[UR4][R38.64] ;  /* 0x0000000426267981 */ /* 0x004562000c1e1900 */
[----:B------:R-:W-:Y:S05]  /*0220*/  BRA `(.L_x_2) ;  /* 0x0000000000087947 */ /* 0x000fea0003800000 */
.L_x_3:
[----:B------:R-:W2:Y:S02]  /*0230*/  LDCU UR4, c[0x0][0x8a0] ;  /* 0x00011400ff0477ac */ /* 0x000ea40008000800 */
[----:B--2---:R-:W-:Y:S02]  /*0240*/  MOV R38, UR4 ;  /* 0x0000000400267c02 */ /* 0x004fe40008000f00 */
.L_x_2:
[----:B------:R-:W-:Y:S01]  /*0250*/  IMAD.U32 R0, RZ, RZ, UR17 ;  /* 0x00000011ff007e24 */ /* 0x000fe2000f8e00ff */
[----:B------:R-:W-:Y:S04]  /*0260*/  BSSY.RECONVERGENT B0, `(.L_x_4) ;  /* 0x000000c000007945 */ /* 0x000fe80003800200 */
[C---:B------:R-:W-:Y:S02]  /*0270*/  ISETP.NE.OR P1, PT, R0.reuse, 0x1, !P3 ;  /* 0x000000010000780c */ /* 0x040fe40005f25670 */
[----:B------:R-:W-:-:S11]  /*0280*/  ISETP.NE.OR P0, PT, R0, 0x3, !P3 ;  /* 0x000000030000780c */ /* 0x000fd60005f05670 */
[----:B------:R-:W-:Y:S05]  /*0290*/  @P1 BRA `(.L_x_5) ;  /* 0x0000000000201947 */ /* 0x000fea0003800000 */
[----:B------:R-:W3:Y:S02]  /*02a0*/  LDCU.64 UR4, c[0x0][0x348] ;  /* 0x00006900ff0477ac */ /* 0x000ee40008000a00 */
[----:B---3--:R-:W-:Y:S02]  /*02b0*/  UIADD3 UR6, UP1, UPT, UR4, 0x80, URZ ;  /* 0x0000008004067890 */ /* 0x008fe4000ff3e0ff */
[----:B------:R-:W-:Y:S02]  /*02c0*/  UIADD3 UR4, UP0, UPT, UR4, 0x180, URZ ;  /* 0x0000018004047890 */ /* 0x000fe4000ff1e0ff */
[----:B------:R-:W-:Y:S02]  /*02d0*/  UIADD3.X UR7, UPT, UPT, URZ, UR5, URZ, UP1, !UPT ;  /* 0x00000005ff077290 */ /* 0x000fe40008ffe4ff */
[----:B------:R-:W-:-:S07]  /*02e0*/  UIADD3.X UR5, UPT, UPT, URZ, UR5, URZ, UP0, !UPT ;  /* 0x00000005ff057290 */ /* 0x000fce00087fe4ff */
[----:B------:R3:W-:Y:S02]  /*02f0*/  UTMACCTL.PF [UR6] ;  /* 0x00000000060079b9 */ /* 0x0007e40008040000 */
[----:B------:R3:W-:Y:S02]  /*0300*/  UTMACCTL.PF [UR4] ;  /* 0x00000000040079b9 */ /* 0x0007e40008040000 */
[----:B---3--:R-:W-:Y:S01]  /*0310*/  NOP ;  /* 0x0000000000007918 */ /* 0x008fe20000000000 */
.L_x_5:
[----:B------:R-:W-:Y:S05]  /*0320*/  BSYNC.RECONVERGENT B0 ;  /* 0x0000000000007941 */ /* 0x000fea0003800200 */
.L_x_4:
[----:B------:R-:W-:Y:S04]  /*0330*/  BSSY.RECONVERGENT B0, `(.L_x_6) ;  /* 0x000000a000007945 */ /* 0x000fe80003800200 */
        /* <DEDUP_REMOVED lines=9> */
.L_x_7:
[----:B------:R-:W-:Y:S05]  /*03d0*/  BSYNC.RECONVERGENT B0 ;  /* 0x0000000000007941 */ /* 0x000fea0003800200 */
.L_x_6:
[----:B------:R-:W3:Y:S01]  /*03e0*/  LDCU.64 UR4, c[0x0][0x888] ;  /* 0x00011100ff0477ac */ /* 0x000ee20008000a00 */
[----:B------:R-:W-:Y:S02]  /*03f0*/  UISETP.EQ.U32.AND UP1, UPT, UR8, URZ, UPT ;  /* 0x000000ff0800728c */ /* 0x000fe4000bf22070 */
[----:B------:R-:W-:Y:S02]  /*0400*/  UPLOP3.LUT UP3, UPT, UPT, UPT, UPT, 0x80, 0x8 ;  /* 0x000000000008789c */ /* 0x000fe40003f6f070 */
[----:B---3--:R-:W-:-:S04]  /*0410*/  UISETP.NE.U32.AND UP0, UPT, UR4, URZ, UPT ;  /* 0x000000ff0400728c */ /* 0x008fc8000bf05070 */
[----:B------:R-:W-:-:S04]  /*0420*/  UISETP.NE.AND.EX UP0, UPT, UR5, URZ, UPT, UP0 ;  /* 0x000000ff0500728c */ /* 0x000fc8000bf05300 */
[----:B------:R-:W-:-:S04]  /*0430*/  UISETP.EQ.OR.EX UP2, UPT, UR9, URZ, !UP0, UP1 ;  /* 0x000000ff0900728c */ /* 0x000fc8000c742710 */
[----:B------:R-:W-:-:S06]  /*0440*/  UP2UR UR4, UPR, URZ, 0x4 ;  /* 0x00000004ff047883 */ /* 0x000fcc0008000000 */
[----:B------:R-:W-:Y:S01]  /*0450*/  MOV R83, UR4 ;  /* 0x0000000400537c02 */ /* 0x000fe20008000f00 */
[----:B------:R-:W-:Y:S06]  /*0460*/  BRA.U !UP2, `(.L_x_8) ;  /* 0x000000010a207547 */ /* 0x000fec000b800000 */
[----:B------:R-:W-:Y:S01]  /*0470*/  UISETP.NE.U32.AND UP1, UPT, UR8, URZ, UPT ;  /* 0x000000ff0800728c */ /* 0x000fe2000bf25070 */
[----:B-----5:R-:W-:Y:S01]  /*0480*/  FSETP.NEU.AND P0, PT, R41, RZ, PT ;  /* 0x000000ff2900720b */ /* 0x020fe20003f0d000 */
[----:B------:R-:W-:Y:S02]  /*0490*/  USEL UR4, URZ, 0xffffffff, UP0 ;  /* 0xffffffffff047887 */ /* 0x000fe40008000000 */
[----:B------:R-:W-:-:S10]  /*04a0*/  UISETP.NE.AND.EX UP1, UPT, UR9, URZ, UPT, UP1 ;  /* 0x000000ff0900728c */ /* 0x000fd4000bf25310 */
[----:B------:R-:W-:Y:S01]  /*04b0*/  VOTEU.ANY UP0, P0 ;  /* 0x0000000000ff7886 */ /* 0x000fe20000000100 */
[----:B------:R-:W-:-:S04]  /*04c0*/  @!UP1 USEL UR4, URZ, 0xffffffff, UP0 ;  /* 0xffffffffff049887 */ /* 0x000fc80008000000 */
[----:B------:R-:W-:-:S04]  /*04d0*/  ULOP3.LUT UR4, UR4, 0x1, URZ, 0xc0, !UPT ;  /* 0x0000000104047892 */ /* 0x000fc8000f8ec0ff */
[----:B------:R-:W-:-:S11]  /*04e0*/  UISETP.NE.U32.AND UP3, UPT, UR4, 0x1, UPT ;  /* 0x000000010400788c */ /* 0x000fd6000bf65070 */
.L_x_8:
[----:B-1----:R-:W1:Y:S01]  /*04f0*/  SHFL.IDX PT, R2, R81, RZ, 0x1f ;  /* 0x00001fff51027589 */ /* 0x002e6200000e0000 */
[----:B------:R-:W-:-:S04]  /*0500*/  UISETP.NE.AND UP0, UPT, UR17, 0x2, UPT ;  /* 0x000000021100788c */ /* 0x000fc8000bf05270 */
[----:B------:R-:W-:Y:S01]  /*0510*/  USEL UR43, URZ, 0x1, UP0 ;  /* 0x00000001ff2b7887 */ /* 0x000fe20008000000 */
[----:B-1----:R-:W-:-:S13]  /*0520*/  ISETP.NE.AND P0, PT, R2, RZ, PT ;  /* 0x000000ff0200720c */ /* 0x002fda0003f05270 */
[----:B------:R-:W-:Y:S05]  /*0530*/  @P0 BRA `(.L_x_9) ;  /* 0x0000000000580947 */ /* 0x000fea0003800000 */
[----:B------:R-:W1:Y:S01]  /*0540*/  S2UR UR4, SR_CgaCtaId ;  /* 0x00000000000479c3 */ /* 0x000e620000008800 */
[----:B------:R-:W-:Y:S01]  /*0550*/  UMOV UR5, 0x400 ;  /* 0x0000040000057882 */ /* 0x000fe20000000000 */
[----:B------:R-:W-:Y:S01]  /*0560*/  UMOV UR8, 0x1 ;  /* 0x0000000100087882 */ /* 0x000fe20000000000 */
[----:B------:R-:W-:Y:S01]  /*0570*/  UMOV UR6, 0x2 ;  /* 0x0000000200067882 */ /* 0x000fe20000000000 */
[----:B------:R-:W-:-:S04]  /*0580*/  UIADD3 UR8, UPT, UPT, -UR8, 0x100000, URZ ;  /* 0x0010000008087890 */ /* 0x000fc8000fffe1ff */
[----:B------:R-:W-:Y:S02]  /*0590*/  USHF.L.U32 UR9, UR8, 0xb, URZ ;  /* 0x0000000b08097899 */ /* 0x000fe400080006ff */
[----:B------:R-:W-:Y:S02]  /*05a0*/  USHF.L.U32 UR8, UR8, 0x1, URZ ;  /* 0x0000000108087899 */ /* 0x000fe400080006ff */
[----:B------:R-:W-:-:S04]  /*05b0*/  UIADD3 UR6, UPT, UPT, -UR6, 0x100000, URZ ;  /* 0x0010000006067890 */ /* 0x000fc8000fffe1ff */
[----:B------:R-:W-:Y:S02]  /*05c0*/  USHF.L.U32 UR7, UR6, 0xb, URZ ;  /* 0x0000000b06077899 */ /* 0x000fe400080006ff */
[----:B------:R-:W-:Y:S01]  /*05d0*/  USHF.L.U32 UR6, UR6, 0x1, URZ ;  /* 0x0000000106067899 */ /* 0x000fe200080006ff */
[----:B------:R-:W-:Y:S01]  /*05e0*/  ELECT P0, URZ, PT ;  /* 0x0000000000ff782f */ /* 0x000fe20003800000 */
[----:B-1----:R-:W-:Y:S01]  /*05f0*/  ULEA UR4, UR4, UR5, 0x18 ;  /* 0x0000000504047291 */ /* 0x002fe2000f8ec0ff */
[----:B------:R-:W1:Y:S11]  /*0600*/  FENCE.VIEW.ASYNC.S ;  /* 0x00000000000073c6 */ /* 0x000e760000000000 */
[----:B-1----:R1:W3:Y:S01]  /*0610*/  SYNCS.EXCH.64 URZ, [UR4], UR8 ;  /* 0x0000000804ff75b2 */ /* 0x0022e20008000100 */
[----:B------:R1:W4:Y:S01]  /*0620*/  SYNCS.EXCH.64 URZ, [UR4+0x20], UR6 ;  /* 0x0000200604ff75b2 */ /* 0x0003220008000100 */
[----:B------:R1:W1:Y:S01]  /*0630*/  SYNCS.EXCH.64 URZ, [UR4+0x8], UR8 ;  /* 0x0000080804ff75b2 */ /* 0x0002620008000100 */
[----:B------:R1:W1:Y:S01]  /*0640*/  SYNCS.EXCH.64 URZ, [UR4+0x28], UR6 ;  /* 0x0000280604ff75b2 */ /* 0x0002620008000100 */
[----:B------:R1:W1:Y:S01]  /*0650*/  SYNCS.EXCH.64 URZ, [UR4+0x10], UR8 ;  /* 0x0000100804ff75b2 */ /* 0x0002620008000100 */
[----:B------:R1:W1:Y:S01]  /*0660*/  SYNCS.EXCH.64 URZ, [UR4+0x30], UR6 ;  /* 0x0000300604ff75b2 */ /* 0x0002620008000100 */
[----:B------:R1:W1:Y:S01]  /*0670*/  SYNCS.EXCH.64 URZ, [UR4+0x18], UR8 ;  /* 0x0000180804ff75b2 */ /* 0x0002620008000100 */
[----:B------:R1:W1:Y:S01]  /*0680*/  SYNCS.EXCH.64 URZ, [UR4+0x38], UR6 ;  /* 0x0000380604ff75b2 */ /* 0x0002620008000100 */
[----:B------:R-:W-:Y:S01]  /*0690*/  NOP ;  /* 0x0000000000007918 */ /* 0x000fe20000000000 */
.L_x_9:
[----:B------:R-:W2:Y:S01]  /*06a0*/  SHFL.IDX PT, R2, R81, RZ, 0x1f ;  /* 0x00001fff51027589 */ /* 0x000ea200000e0000 */
[----:B------:R-:W-:Y:S01]  /*06b0*/  NOP ;  /* 0x0000000000007918 */ /* 0x000fe20000000000 */
[----:B--2---:R-:W-:-:S13]  /*06c0*/  ISETP.NE.AND P0, PT, R2, 0x1, PT ;  /* 0x000000010200780c */ /* 0x004fda0003f05270 */
[----:B------:R-:W-:Y:S05]  /*06d0*/  @P0 BRA `(.L_x_10) ;  /* 0x0000000000580947 */ /* 0x000fea0003800000 */
[----:B-1----:R-:W1:Y:S01]  /*06e0*/  S2UR UR4, SR_CgaCtaId ;  /* 0x00000000000479c3 */ /* 0x002e620000008800 */
        /* <DEDUP_REMOVED lines=12> */
[----:B-1----:R2:W1:Y:S01]  /*07b0*/  SYNCS.EXCH.64 URZ, [UR4+0x40], UR8 ;  /* 0x0000400804ff75b2 */ /* 0x0024620008000100 */
[----:B------:R2:W1:Y:S01]  /*07c0*/  SYNCS.EXCH.64 URZ, [UR4+0x60], UR6 ;  /* 0x0000600604ff75b2 */ /* 0x0004620008000100 */
[----:B------:R2:W1:Y:S01]  /*07d0*/  SYNCS.EXCH.64 URZ, [UR4+0x48], UR8 ;  /* 0x0000480804ff75b2 */ /* 0x0004620008000100 */
[----:B------:R2:W1:Y:S01]  /*07e0*/  SYNCS.EXCH.64 URZ, [UR4+0x68], UR6 ;  /* 0x0000680604ff75b2 */ /* 0x0004620008000100 */
[----:B------:R2:W1:Y:S01]  /*07f0*/  SYNCS.EXCH.64 URZ, [UR4+0x50], UR8 ;  /* 0x0000500804ff75b2 */ /* 0x0004620008000100 */
[----:B------:R2:W1:Y:S01]  /*0800*/  SYNCS.EXCH.64 URZ, [UR4+0x70], UR6 ;  /* 0x0000700604ff75b2 */ /* 0x0004620008000100 */
[----:B------:R2:W1:Y:S01]  /*0810*/  SYNCS.EXCH.64 URZ, [UR4+0x58], UR8 ;  /* 0x0000580804ff75b2 */ /* 0x0004620008000100 */
[----:B------:R2:W1:Y:S02]  /*0820*/  SYNCS.EXCH.64 URZ, [UR4+0x78], UR6 ;  /* 0x0000780604ff75b2 */ /* 0x0004640008000100 */
[----:B--2---:R-:W-:Y:S01]  /*0830*/  NOP ;  /* 0x0000000000007918 */ /* 0x004fe20000000000 */
.L_x_10:
[----:B------:R-:W2:Y:S01]  /*0840*/  SHFL.IDX PT, R2, R81, RZ, 0x1f ;  /* 0x00001fff51027589 */ /* 0x000ea200000e0000 */
[----:B------:R-:W-:Y:S01]  /*0850*/  NOP ;  /* 0x0000000000007918 */ /* 0x000fe20000000000 */
[----:B--2---:R-:W-:-:S13]  /*0860*/  ISETP.NE.AND P0, PT, R2, 0x3, PT ;  /* 0x000000030200780c */ /* 0x004fda0003f05270 */
[----:B------:R-:W-:Y:S05]  /*0870*/  @P0 BRA `(.L_x_11) ;  /* 0x0000000000300947 */ /* 0x000fea0003800000 */
[----:B-1----:R-:W1:Y:S01]  /*0880*/  S2UR UR6, SR_CgaCtaId ;  /* 0x00000000000679c3 */ /* 0x002e620000008800 */
[----:B------:R-:W-:Y:S01]  /*0890*/  UMOV UR4, 0x400 ;  /* 0x0000040000047882 */ /* 0x000fe20000000000 */
[----:B------:R-:W-:Y:S01]  /*08a0*/  UMOV UR5, 0x20 ;  /* 0x0000002000057882 */ /* 0x000fe20000000000 */
[----:B------:R-:W-:Y:S01]  /*08b0*/  ELECT P0, URZ, PT ;  /* 0x0000000000ff782f */ /* 0x000fe20003800000 */
[----:B-1----:R-:W-:Y:S02]  /*08c0*/  ULEA UR6, UR6, UR4, 0x18 ;  /* 0x0000000406067291 */ /* 0x002fe4000f8ec0ff */
[----:B------:R-:W-:-:S04]  /*08d0*/  UIADD3 UR4, UPT, UPT, -UR5, 0x100000, URZ ;  /* 0x0010000005047890 */ /* 0x000fc8000fffe1ff */
[----:B------:R-:W-:Y:S02]  /*08e0*/  USHF.L.U32 UR5, UR4, 0xb, URZ ;  /* 0x0000000b04057899 */ /* 0x000fe400080006ff */
[----:B------:R-:W-:Y:S01]  /*08f0*/  USHF.L.U32 UR4, UR4, 0x1, URZ ;  /* 0x0000000104047899 */ /* 0x000fe200080006ff */
[----:B------:R-:W1:Y:S11]  /*0900*/  FENCE.VIEW.ASYNC.S ;  /* 0x00000000000073c6 */ /* 0x000e760000000000 */
[----:B-1----:R2:W1:Y:S01]  /*0910*/  SYNCS.EXCH.64 URZ, [UR6+0x80], UR4 ;  /* 0x0000800406ff75b2 */ /* 0x0024620008000100 */
[----:B------:R2:W1:Y:S02]  /*0920*/  SYNCS.EXCH.64 URZ, [UR6+0x88], UR4 ;  /* 0x0000880406ff75b2 */ /* 0x0004640008000100 */
[----:B--2---:R-:W-:Y:S01]  /*0930*/  NOP ;  /* 0x0000000000007918 */ /* 0x004fe20000000000 */
.L_x_11:
[----:B------:R-:W2:Y:S01]  /*0940*/  SHFL.IDX PT, R2, R81, RZ, 0x1f ;  /* 0x00001fff51027589 */ /* 0x000ea200000e0000 */
[----:B------:R-:W-:Y:S01]  /*0950*/  NOP ;  /* 0x0000000000007918 */ /* 0x000fe20000000000 */
[----:B--2---:R-:W-:-:S13]  /*0960*/  ISETP.NE.AND P0, PT, R2, 0x4, PT ;  /* 0x000000040200780c */ /* 0x004fda0003f05270 */
[----:B------:R-:W-:Y:S05]  /*0970*/  @P0 BRA `(.L_x_12) ;  /* 0x00000000004c0947 */ /* 0x000fea0003800000 */
[----:B-1----:R-:W1:Y:S01]  /*0980*/  S2UR UR6, SR_CgaCtaId ;  /* 0x00000000000679c3 */ /* 0x002e620000008800 */
[----:B------:R-:W-:Y:S01]  /*0990*/  UMOV UR4, 0x1e0 ;  /* 0x000001e000047882 */ /* 0x000fe20000000000 */
[----:B------:R-:W-:Y:S01]  /*09a0*/  UMOV UR5, 0x400 ;  /* 0x0000040000057882 */ /* 0x000fe20000000000 */
[----:B------:R-:W-:Y:S01]  /*09b0*/  USEL UR4, UR4, 0x1a0, UP3 ;  /* 0x000001a004047887 */ /* 0x000fe20009800000 */
[----:B------:R-:W-:Y:S01]  /*09c0*/  UMOV UR8, 0x1 ;  /* 0x0000000100087882 */ /* 0x000fe20000000000 */
[----:B------:R-:W-:Y:S01]  /*09d0*/  ELECT P0, URZ, PT ;  /* 0x0000000000ff782f */ /* 0x000fe20003800000 */
[----:B------:R-:W-:-:S04]  /*09e0*/  UIADD3 UR8, UPT, UPT, -UR8, 0x100000, URZ ;  /* 0x0010000008087890 */ /* 0x000fc8000fffe1ff */
[----:B------:R-:W-:Y:S02]  /*09f0*/  USHF.L.U32 UR9, UR8, 0xb, URZ ;  /* 0x0000000b08097899 */ /* 0x000fe400080006ff */
[----:B------:R-:W-:Y:S02]  /*0a00*/  USHF.L.U32 UR8, UR8, 0x1, URZ ;  /* 0x0000000108087899 */ /* 0x000fe400080006ff */
[----:B-1----:R-:W-:Y:S02]  /*0a10*/  ULEA UR6, UR6, UR5, 0x18 ;  /* 0x0000000506067291 */ /* 0x002fe4000f8ec0ff */
[----:B------:R-:W-:-:S04]  /*0a20*/  UIADD3 UR4, UPT, UPT, -UR4, 0x100000, URZ ;  /* 0x0010000004047890 */ /* 0x000fc8000fffe1ff */
[----:B------:R-:W-:Y:S02]  /*0a30*/  USHF.L.U32 UR5, UR4, 0xb, URZ ;  /* 0x0000000b04057899 */ /* 0x000fe400080006ff */
[----:B------:R-:W-:Y:S01]  /*0a40*/  USHF.L.U32 UR4, UR4, 0x1, URZ ;  /* 0x0000000104047899 */ /* 0x000fe200080006ff */
[----:B------:R-:W1:Y:S03]  /*0a50*/  FENCE.VIEW.ASYNC.S ;  /* 0x00000000000073c6 */ /* 0x000e660000000000 */
[----:B-1----:R2:W1:Y:S08]  /*0a60*/  SYNCS.EXCH.64 URZ, [UR6+0x90], UR8 ;  /* 0x0000900806ff75b2 */ /* 0x0024700008000100 */
[----:B------:R2:W1:Y:S01]  /*0a70*/  SYNCS.EXCH.64 URZ, [UR6+0xa0], UR4 ;  /* 0x0000a00406ff75b2 */ /* 0x0004620008000100 */
[----:B------:R2:W1:Y:S01]  /*0a80*/  SYNCS.EXCH.64 URZ, [UR6+0x98], UR8 ;  /* 0x0000980806ff75b2 */ /* 0x0004620008000100 */
[----:B------:R2:W1:Y:S02]  /*0a90*/  SYNCS.EXCH.64 URZ, [UR6+0xa8], UR4 ;  /* 0x0000a80406ff75b2 */ /* 0x0004640008000100 */
[----:B--2---:R-:W-:Y:S01]  /*0aa0*/  NOP ;  /* 0x0000000000007918 */ /* 0x004fe20000000000 */
.L_x_12:
        /* <DEDUP_REMOVED lines=26> */
.L_x_13:
[----:B------:R-:W2:Y:S01]  /*0c50*/  SHFL.IDX PT, R2, R81, RZ, 0x1f ;  /* 0x00001fff51027589 */ /* 0x000ea200000e0000 */
[----:B------:R-:W1:Y:S01]  /*0c60*/  S2UR UR47, SR_CgaCtaId ;  /* 0x00000000002f79c3 */ /* 0x000e620000008800 */
[----:B------:R-:W-:Y:S01]  /*0c70*/  NOP ;  /* 0x0000000000007918 */ /* 0x000fe20000000000 */
[----:B--2---:R-:W-:-:S13]  /*0c80*/  ISETP.NE.AND P0, PT, R2, 0x3, PT ;  /* 0x000000030200780c */ /* 0x004fda0003f05270 */
[----:B-1----:R-:W-:Y:S05]  /*0c90*/  @P0 BRA `(.L_x_14) ;  /* 0x0000000000340947 */ /* 0x002fea0003800000 */
[----:B------:R-:W-:Y:S01]  /*0ca0*/  UMOV UR4, 0x400 ;  /* 0x0000040000047882 */ /* 0x000fe20000000000 */
[----:B------:R-:W-:Y:S01]  /*0cb0*/  UMOV UR6, 0x20 ;  /* 0x0000002000067882 */ /* 0x000fe20000000000 */
[----:B------:R-:W-:Y:S02]  /*0cc0*/  ULEA UR4, UR47, UR4, 0x18 ;  /* 0x000000042f047291 */ /* 0x000fe4000f8ec0ff */
[----:B------:R-:W-:-:S04]  /*0cd0*/  UIADD3 UR6, UPT, UPT, -UR6, 0x100000, URZ ;  /* 0x0010000006067890 */ /* 0x000fc8000fffe1ff */
[----:B------:R-:W-:Y:S02]  /*0ce0*/  USHF.L.U32 UR7, UR6, 0xb, URZ ;  /* 0x0000000b06077899 */ /* 0x000fe400080006ff */
[----:B------:R-:W-:Y:S01]  /*0cf0*/  USHF.L.U32 UR6, UR6, 0x1, URZ ;  /* 0x0000000106067899 */ /* 0x000fe200080006ff */
[----:B------:R-:W-:Y:S01]  /*0d00*/  ELECT P0, URZ, PT ;  /* 0x0000000000ff782f */ /* 0x000fe20003800000 */
[----:B------:R-:W1:Y:S10]  /*0d10*/  FENCE.VIEW.ASYNC.S ;  /* 0x00000000000073c6 */ /* 0x000e740000000000 */
[----:B-1----:R1:W2:Y:S01]  /*0d20*/  SYNCS.EXCH.64 URZ, [UR4+0xf0], UR6 ;  /* 0x0000f00604ff75b2 */ /* 0x0022a20008000100 */
[----:B------:R1:W1:Y:S01]  /*0d30*/  SYNCS.EXCH.64 URZ, [UR4+0x100], UR6 ;  /* 0x0001000604ff75b2 */ /* 0x0002620008000100 */
[----:B------:R1:W1:Y:S01]  /*0d40*/  SYNCS.EXCH.64 URZ, [UR4+0xf8], UR6 ;  /* 0x0000f80604ff75b2 */ /* 0x0002620008000100 */
[----:B------:R1:W1:Y:S01]  /*0d50*/  SYNCS.EXCH.64 URZ, [UR4+0x108], UR6 ;  /* 0x0001080604ff75b2 */ /* 0x0002620008000100 */
[----:B------:R-:W-:Y:S01]  /*0d60*/  NOP ;  /* 0x0000000000007918 */ /* 0x000fe20000000000 */
.L_x_14:
[----:B-1----:R-:W1:Y:S01]  /*0d70*/  LDCU UR4, c[0x0][0x36c] ;  /* 0x00006d80ff0477ac */ /* 0x002e620008000800 */
[----:B------:R-:W-:Y:S01]  /*0d80*/  ISETP.NE.OR P3, PT, R0, 0x2, !P3 ;  /* 0x000000020000780c */ /* 0x000fe20005f65670 */
[----:B------:R-:W-:Y:S01]  /*0d90*/  NOP ;  /* 0x0000000000007918 */ /* 0x000fe20000000000 */
[----:B------:R-:W-:Y:S01]  /*0da0*/  LOP3.LUT R0, R94, 0x1f, RZ, 0xc0, !PT ;  /* 0x0000001f5e007812 */ /* 0x000fe200078ec0ff */
[----:B------:R-:W-:Y:S02]  /*0db0*/  UISETP.NE.AND UP4, UPT, UR17, URZ, UPT ;  /* 0x000000ff1100728c */ /* 0x000fe4000bf85270 */
[----:B-1----:R-:W-:-:S09]  /*0dc0*/  UISETP.EQ.U32.AND UP5, UPT, UR4, 0x1, UPT ;  /* 0x000000010400788c */ /* 0x002fd2000bfa2070 */
[----:B------:R-:W-:Y:S05]  /*0dd0*/  BRA.U !UP5, `(.L_x_15) ;  /* 0x000000010d087547 */ /* 0x000fea000b800000 */
[----:B--234-:R-:W-:Y:S01]  /*0de0*/  UCGABAR_ARV ;  /* 0x00000000000079c7 */ /* 0x01cfe20008000000 */
[----:B------:R-:W-:Y:S05]  /*0df0*/  BRA `(.L_x_16) ;  /* 0x0000000000047947 */ /* 0x000fea0003800000 */
.L_x_15:
[----:B--234-:R-:W-:Y:S01]  /*0e00*/  NOP ;  /* 0x0000000000007918 */ /* 0x01cfe20000000000 */
.L_x_16:
[----:B------:R-:W1:Y:S01]  /*0e10*/  S2UR UR7, SR_CTAID.X ;  /* 0x00000000000779c3 */ /* 0x000e620000002500 */
[----:B------:R-:W-:-:S05]  /*0e20*/  CS2R.32 R82, SR_CgaSize ;  /* 0x0000000000527805 */ /* 0x000fca0000008a00 */
[----:B------:R-:W-:-:S05]  /*0e30*/  IMAD R82, R82, -0xa0, RZ ;  /* 0xffffff6052527824 */ /* 0x000fca00078e02ff */
[----:B------:R-:W-:-:S14]  /*0e40*/  R2UR UR5, R82 ;  /* 0x00000000520572ca */ /* 0x000fdc00000e0000 */
[----:B------:R-:W2:Y:S01]  /*0e50*/  LDCU UR5, c[0x0][UR5+0x2b0] ;  /* 0x00005600050577ac */ /* 0x000ea20008000800 */
[----:B------:R-:W-:-:S05]  /*0e60*/  CS2R.32 R82, SR_CgaSize ;  /* 0x0000000000527805 */ /* 0x000fca0000008a00 */
[----:B------:R-:W-:-:S05]  /*0e70*/  IMAD R82, R82, -0xa0, RZ ;  /* 0xffffff6052527824 */ /* 0x000fca00078e02ff */
[----:B------:R-:W-:-:S14]  /*0e80*/  R2UR UR4, R82 ;  /* 0x00000000520472ca */ /* 0x000fdc00000e0000 */
[----:B------:R-:W3:Y:S01]  /*0e90*/  LDCU UR4, c[0x0][UR4+0x2b4] ;  /* 0x00005680040477ac */ /* 0x000ee20008000800 */
[----:B------:R-:W4:Y:S01]  /*0ea0*/  S2UR UR8, SR_CTAID.Y ;  /* 0x00000000000879c3 */ /* 0x000f220000002600 */
[----:B------:R-:W-:-:S05]  /*0eb0*/  CS2R.32 R82, SR_CgaSize ;  /* 0x0000000000527805 */ /* 0x000fca0000008a00 */
[----:B------:R-:W-:-:S05]  /*0ec0*/  IMAD R82, R82, -0xa0, RZ ;  /* 0xffffff6052527824 */ /* 0x000fca00078e02ff */
[----:B------:R-:W-:-:S14]  /*0ed0*/  R2UR UR9, R82 ;  /* 0x00000000520972ca */ /* 0x000fdc00000e0000 */
[----:B------:R-:W3:Y:S01]  /*0ee0*/  LDCU UR9, c[0x0][UR9+0x2a0] ;  /* 0x00005400090977ac */ /* 0x000ee20008000800 */
[----:B------:R-:W3:Y:S01]  /*0ef0*/  LDCU UR21, c[0x0][0xb24] ;  /* 0x00016480ff1577ac */ /* 0x000ee20008000800 */
[----:B------:R-:W1:Y:S01]  /*0f00*/  S2UR UR36, SR_CTAID.Z ;  /* 0x00000000002479c3 */ /* 0x000e620000002700 */
[----:B------:R-:W-:-:S05]  /*0f10*/  CS2R.32 R82, SR_CgaSize ;  /* 0x0000000000527805 */ /* 0x000fca0000008a00 */
[----:B------:R-:W-:-:S05]  /*0f20*/  IMAD R82, R82, -0xa0, RZ ;  /* 0xffffff6052527824 */ /* 0x000fca00078e02ff */
[----:B------:R-:W-:-:S14]  /*0f30*/  R2UR UR63, R82 ;  /* 0x00000000523f72ca */ /* 0x000fdc00000e0000 */
[----:B------:R-:W3:Y:S01]  /*0f40*/  LDCU UR63, c[0x0][UR63+0x2a4] ;  /* 0x000054803f3f77ac */ /* 0x000ee20008000800 */
[----:B------:R-:W3:Y:S01]  /*0f50*/  LDCU UR42, c[0x0][0xb24] ;  /* 0x00016480ff2a77ac */ /* 0x000ee20008000800 */
[----:B-1----:R-:W-:Y:S01]  /*0f60*/  I2FP.F32.U32 R3, UR7 ;  /* 0x0000000700037c45 */ /* 0x002fe20008201000 */
[----:B------:R-:W1:Y:S04]  /*0f70*/  LDCU UR28, c[0x0][0xb30] ;  /* 0x00016600ff1c77ac */ /* 0x000e680008000800 */
[----:B--2---:R-:W-:Y:S01]  /*0f80*/  FMUL R3, R3, UR5 ;  /* 0x0000000503037c20 */ /* 0x004fe20008400000 */
[----:B------:R-:W-:Y:S01]  /*0f90*/  USHF.L.U32 UR26, UR47, 0xc, URZ ;  /* 0x0000000c2f1a7899 */ /* 0x000fe200080006ff */
[----:B----4-:R-:W-:Y:S01]  /*0fa0*/  I2FP.F32.U32 R2, UR8 ;  /* 0x0000000800027c45 */ /* 0x010fe20008201000 */
[----:B---3--:R-:W-:-:S03]  /*0fb0*/  UISETP.GE.AND UP2, UPT, UR21, 0x1, UPT ;  /* 0x000000011500788c */ /* 0x008fc6000bf46270 */
[----:B------:R-:W2:Y:S01]  /*0fc0*/  F2I.U32.TRUNC.NTZ R3, R3 ;  /* 0x0000000300037305 */ /* 0x000ea2000020f000 */
[----:B------:R-:W-:Y:S01]  /*0fd0*/  UMOV UR16, UR7 ;  /* 0x0000000700107c82 */ /* 0x000fe20008000000 */
[----:B------:R-:W-:Y:S01]  /*0fe0*/  FMUL R2, R2, UR4 ;  /* 0x0000000402027c20 */ /* 0x000fe20008400000 */
[----:B------:R-:W-:-:S05]  /*0ff0*/  UMOV UR20, UR8 ;  /* 0x0000000800147c82 */ /* 0x000fca0008000000 */
[----:B------:R-:W3:Y:S01]  /*1000*/  F2I.U32.TRUNC.NTZ R2, R2 ;  /* 0x0000000200027305 */ /* 0x000ee2000020f000 */
[----:B--2---:R-:W-:Y:S02]  /*1010*/  R2UR UR4, R3 ;  /* 0x00000000030472ca */ /* 0x004fe400000e0000 */
[----:B---3--:R-:W-:Y:S02]  /*1020*/  R2UR UR6, R2 ;  /* 0x00000000020672ca */ /* 0x008fe400000e0000 */
[----:B------:R-:W-:-:S09]  /*1030*/  PRMT R2, RZ, 0x7610, R2 ;  /* 0x00007610ff027816 */ /* 0x000fd20000000002 */
[----:B------:R-:W-:-:S04]  /*1040*/  UIADD3 UR5, UPT, UPT, -UR4, URZ, URZ ;  /* 0x000000ff04057290 */ /* 0x000fc8000fffe1ff */
[----:B------:R-:W-:Y:S02]  /*1050*/  UIMAD UR5, UR9, UR5, UR7 ;  /* 0x00000005090572a4 */ /* 0x000fe4000f8e0207 */
[----:B------:R-:W-:-:S04]  /*1060*/  UIADD3 UR4, UPT, UPT, -UR6, URZ, URZ ;  /* 0x000000ff06047290 */ /* 0x000fc8000fffe1ff */
[----:B------:R-:W-:Y:S01]  /*1070*/  IMAD.U32 R82, RZ, RZ, UR5 ;  /* 0x00000005ff527e24 */ /* 0x000fe2000f8e00ff */
[----:B------:R-:W-:Y:S01]  /*1080*/  UIMAD UR63, UR63, UR4, UR8 ;  /* 0x000000043f3f72a4 */ /* 0x000fe2000f8e0208 */
[----:B-1----:R-:W-:Y:S11]  /*1090*/  BRA.U UP4, `(.L_x_17) ;  /* 0x0000000104287547 */ /* 0x002ff6000b800000 */
[----:B------:R-:W-:Y:S01]  /*10a0*/  R2UR UR4, R82 ;  /* 0x00000000520472ca */ /* 0x000fe200000e0000 */
[----:B------:R-:W-:Y:S02]  /*10b0*/  UISETP.NE.AND UP0, UPT, UR63, URZ, UPT ;  /* 0x000000ff3f00728c */ /* 0x000fe4000bf05270 */
[----:B------:R-:W-:-:S10]  /*10c0*/  UISETP.NE.AND UP1, UPT, UR63, 0x1, UPT ;  /* 0x000000013f00788c */ /* 0x000fd4000bf25270 */
[----:B------:R-:W-:-:S04]  /*10d0*/  UISETP.EQ.OR UP0, UPT, UR4, URZ, !UP0 ;  /* 0x000000ff0400728c */ /* 0x000fc8000c702670 */
[----:B------:R-:W-:Y:S02]  /*10e0*/  USEL UR5, URZ, 0x1, !UP0 ;  /* 0x00000001ff057887 */ /* 0x000fe4000c000000 */
[----:B------:R-:W-:Y:S02]  /*10f0*/  UISETP.NE.AND UP0, UPT, UR4, URZ, UPT ;  /* 0x000000ff0400728c */ /* 0x000fe4000bf05270 */
[----:B------:R-:W-:-:S04]  /*1100*/  USEL UR4, URZ, 0x2, UP1 ;  /* 0x00000002ff047887 */ /* 0x000fc80008800000 */
[----:B------:R-:W-:-:S04]  /*1110*/  USEL UR4, UR4, 0x2, UP0 ;  /* 0x0000000204047887 */ /* 0x000fc80008000000 */
[----:B------:R-:W-:-:S06]  /*1120*/  UIADD3 UR4, UPT, UPT, UR5, UR4, URZ ;  /* 0x0000000405047290 */ /* 0x000fcc000fffe0ff */
[----:B------:R-:W-:Y:S02]  /*1130*/  MOV R2, UR4 ;  /* 0x0000000400027c02 */ /* 0x000fe40008000f00 */
.L_x_17:
[----:B------:R-:W-:Y:S05]  /*1140*/  BRA.U !UP2, `(.L_x_18) ;  /* 0x000000010ad47547 */ /* 0x000fea000b800000 */
[----:B------:R-:W1:Y:S01]  /*1150*/  LDCU.128 UR12, c[0x0][0xb10] ;  /* 0x00016200ff0c77ac */ /* 0x000e620008000c00 */
[----:B------:R-:W2:Y:S01]  /*1160*/  LDCU UR6, c[0x0][0x370] ;  /* 0x00006e00ff0677ac */ /* 0x000ea20008000800 */
[----:B------:R-:W3:Y:S01]  /*1170*/  LDCU UR5, c[0x0][0x374] ;  /* 0x00006e80ff0577ac */ /* 0x000ee20008000800 */
[----:B------:R-:W4:Y:S01]  /*1180*/  LDCU UR27, c[0x0][0xb0c] ;  /* 0x00016180ff1b77ac */ /* 0x000f220008000800 */
[----:B------:R-:W4:Y:S01]  /*1190*/  LDCU UR4, c[0x0][0xb20] ;  /* 0x00016400ff0477ac */ /* 0x000f220008000800 */
[----:B------:R-:W4:Y:S01]  /*11a0*/  LDCU.64 UR8, c[0x0][0xb28] ;  /* 0x00016500ff0877ac */ /* 0x000f220008000a00 */
[----:B-1----:R-:W-:Y:S02]  /*11b0*/  UISETP.NE.AND UP0, UPT, UR14, 0x1, UPT ;  /* 0x000000010e00788c */ /* 0x002fe4000bf05270 */
[----:B---3--:R-:W-:Y:S02]  /*11c0*/  UIMAD.WIDE.U32 UR10, UR5, UR15, URZ ;  /* 0x0000000f050a72a5 */ /* 0x008fe4000f8e00ff */
[----:B--2---:R-:W-:-:S02]  /*11d0*/  UIMAD.WIDE.U32 UR22, UR6, UR12, URZ ;  /* 0x0000000c061672a5 */ /* 0x004fc4000f8e00ff */
[----:B----4-:R-:W-:Y:S02]  /*11e0*/  UISETP.NE.AND UP1, UPT, UR27, 0x1, UPT ;  /* 0x000000011b00788c */ /* 0x010fe4000bf25270 */
[----:B------:R-:W-:Y:S01]  /*11f0*/  UISETP.NE.AND UP2, UPT, UR21, 0x1, UPT ;  /* 0x000000011500788c */ /* 0x000fe2000bf45270 */
[----:B------:R-:W-:Y:S02]  /*1200*/  UMOV UR10, UR11 ;  /* 0x0000000b000a7c82 */ /* 0x000fe40008000000 */
[----:B------:R-:W-:Y:S01]  /*1210*/  UMOV UR22, UR23 ;  /* 0x0000001700167c82 */ /* 0x000fe20008000000 */
[----:B------:R-:W-:Y:S02]  /*1220*/  @UP0 USHF.R.U32.HI UR5, URZ, UR4, UR10 ;  /* 0x00000004ff050299 */ /* 0x000fe4000801160a */
[----:B------:R-:W-:Y:S02]  /*1230*/  UIMAD.WIDE.U32 UR24, UR20, UR15, URZ ;  /* 0x0000000f141872a5 */ /* 0x000fe4000f8e00ff */
[----:B------:R-:W-:-:S02]  /*1240*/  UIMAD.WIDE.U32 UR10, UR5, UR8, URZ ;  /* 0x00000008050a72a5 */ /* 0x000fc4000f8e00ff */
[----:B------:R-:W-:Y:S02]  /*1250*/  @UP1 USHF.R.U32.HI UR6, URZ, UR13, UR22 ;  /* 0x0000000dff061299 */ /* 0x000fe40008011616 */
[----:B------:R-:W-:Y:S02]  /*1260*/  UIMAD.WIDE.U32 UR18, UR16, UR12, URZ ;  /* 0x0000000c101272a5 */ /* 0x000fe4000f8e00ff */
[----:B------:R-:W-:Y:S01]  /*1270*/  UIMAD.WIDE.U32 UR22, UR6, UR8, URZ ;  /* 0x00000008061672a5 */ /* 0x000fe2000f8e00ff */
[----:B------:R-:W-:Y:S01]  /*1280*/  UMOV UR24, UR25 ;  /* 0x0000001900187c82 */ /* 0x000fe20008000000 */
[----:B------:R-:W-:Y:S01]  /*1290*/  UMOV UR10, UR11 ;  /* 0x0000000b000a7c82 */ /* 0x000fe20008000000 */
[----:B------:R-:W-:Y:S02]  /*12a0*/  USHF.R.U32.HI UR24, URZ, UR4, UR24 ;  /* 0x00000004ff187299 */ /* 0x000fe40008011618 */
[----:B------:R-:W-:Y:S02]  /*12b0*/  @UP2 USHF.R.U32.HI UR5, URZ, UR9, UR10 ;  /* 0x00000009ff052299 */ /* 0x000fe4000801160a */
[----:B------:R-:W-:Y:S01]  /*12c0*/  UMOV UR7, UR23 ;  /* 0x0000001700077c82 */ /* 0x000fe20008000000 */
[----:B------:R-:W-:Y:S01]  /*12d0*/  UMOV UR18, UR19 ;  /* 0x0000001300127c82 */ /* 0x000fe20008000000 */
[----:B------:R-:W-:-:S02]  /*12e0*/  @UP2 USHF.R.U32.HI UR6, URZ, UR9, UR7 ;  /* 0x00000009ff062299 */ /* 0x000fc40008011607 */
[----:B------:R-:W-:Y:S02]  /*12f0*/  USHF.R.U32.HI UR13, URZ, UR13, UR18 ;  /* 0x0000000dff0d7299 */ /* 0x000fe40008011612 */
[----:B------:R-:W-:Y:S02]  /*1300*/  USEL UR4, UR20, UR24, !UP0 ;  /* 0x0000001814047287 */ /* 0x000fe4000c000000 */
[----:B------:R-:W-:Y:S02]  /*1310*/  UIMAD UR7, UR5, UR21, URZ ;  /* 0x00000015050772a4 */ /* 0x000fe4000f8e02ff */
[----:B------:R-:W-:Y:S02]  /*1320*/  USEL UR5, UR16, UR13, !UP1 ;  /* 0x0000000d10057287 */ /* 0x000fe4000c800000 */
[----:B------:R-:W-:Y:S02]  /*1330*/  UIMAD UR12, UR6, UR21, URZ ;  /* 0x00000015060c72a4 */ /* 0x000fe4000f8e02ff */
[----:B------:R-:W-:-:S02]  /*1340*/  UISETP.GE.AND UP0, UPT, UR4, UR7, UPT ;  /* 0x000000070400728c */ /* 0x000fc4000bf06270 */
[----:B------:R-:W-:Y:S02]  /*1350*/  UIMAD.WIDE.U32 UR10, UR4, UR8, URZ ;  /* 0x00000008040a72a5 */ /* 0x000fe4000f8e00ff */
[----:B------:R-:W-:Y:S02]  /*1360*/  UISETP.GE.OR UP0, UPT, UR5, UR12, UP0 ;  /* 0x0000000c0500728c */ /* 0x000fe40008706670 */
[----:B------:R-:W-:Y:S02]  /*1370*/  UIMAD.WIDE.U32 UR12, UR5, UR8, URZ ;  /* 0x00000008050c72a5 */ /* 0x000fe4000f8e00ff */
[----:B------:R-:W-:Y:S01]  /*1380*/  UIADD3 UR10, UPT, UPT, -UR4, URZ, URZ ;  /* 0x000000ff040a7290 */ /* 0x000fe2000fffe1ff */
[----:B------:R-:W-:Y:S01]  /*1390*/  UMOV UR8, UR11 ;  /* 0x0000000b00087c82 */ /* 0x000fe20008000000 */
[----:B------:R-:W-:Y:S02]  /*13a0*/  UIADD3 UR11, UPT, UPT, -UR5, URZ, URZ ;  /* 0x000000ff050b7290 */ /* 0x000fe4000fffe1ff */
[----:B------:R-:W-:-:S03]  /*13b0*/  USHF.R.U32.HI UR8, URZ, UR9, UR8 ;  /* 0x00000009ff087299 */ /* 0x000fc60008011608 */
[----:B------:R-:W-:Y:S01]  /*13c0*/  @!UP0 UMOV UR7, UR13 ;  /* 0x0000000d00078c82 */ /* 0x000fe20008000000 */
[----:B------:R-:W-:Y:S02]  /*13d0*/  UIMAD UR20, UR14, UR10, UR20 ;  /* 0x0000000a0e1472a4 */ /* 0x000fe4000f8e0214 */
[----:B------:R-:W-:Y:S02]  /*13e0*/  USEL UR8, UR4, UR8, !UP2 ;  /* 0x0000000804087287 */ /* 0x000fe4000d000000 */
[----:B------:R-:W-:Y:S02]  /*13f0*/  @!UP0 USHF.R.U32.HI UR7, URZ, UR9, UR7 ;  /* 0x00000009ff078299 */ /* 0x000fe40008011607 */
[----:B------:R-:W-:Y:S02]  /*1400*/  UIADD3 UR9, UPT, UPT, -UR8, URZ, URZ ;  /* 0x000000ff08097290 */ /* 0x000fe4000fffe1ff */
[----:B------:R-:W-:Y:S02]  /*1410*/  @!UP0 USEL UR7, UR5, UR7, !UP2 ;  /* 0x0000000705078287 */ /* 0x000fe4000d000000 */
[----:B------:R-:W-:-:S02]  /*1420*/  UIMAD UR9, UR21, UR9, UR4 ;  /* 0x00000009150972a4 */ /* 0x000fc4000f8e0204 */
[----:B------:R-:W-:Y:S02]  /*1430*/  @!UP0 UIADD3 UR8, UPT, UPT, UR8, -UR7, URZ ;  /* 0x8000000708088290 */ /* 0x000fe4000fffe0ff */
[----:B------:R-:W-:Y:S02]  /*1440*/  @!UP0 UIMAD UR6, UR9, UR6, UR7 ;  /* 0x00000006090682a4 */ /* 0x000fe4000f8e0207 */
[----:B------:R-:W-:Y:S02]  /*1450*/  @!UP0 UIMAD UR4, UR8, UR21, UR5 ;  /* 0x00000015080482a4 */ /* 0x000fe4000f8e0205 */
[----:B------:R-:W-:Y:S02]  /*1460*/  UIMAD UR16, UR27, UR11, UR16 ;  /* 0x0000000b1b1072a4 */ /* 0x000fe4000f8e0210 */
[----:B------:R-:W-:Y:S01]  /*1470*/  UIMAD UR20, UR4, UR14, UR20 ;  /* 0x0000000e041472a4 */ /* 0x000fe2000f8e0214 */
[----:B------:R-:W-:Y:S02]  /*1480*/  @!UP0 UMOV UR5, UR6 ;  /* 0x0000000600058c82 */ /* 0x000fe40008000000 */
[----:B------:R-:W-:-:S12]  /*1490*/  UIMAD UR16, UR5, UR27, UR16 ;  /* 0x0000001b051072a4 */ /* 0x000fd8000f8e0210 */
.L_x_18:
[----:B------:R-:W-:Y:S02]  /*14a0*/  UISETP.NE.AND UP1, UPT, UR28, 0x1, UPT ;  /* 0x000000011c00788c */ /* 0x000fe4000bf25270 */
[----:B------:R-:W-:Y:S02]  /*14b0*/  UISETP.NE.AND UP0, UPT, UR17, 0x2, UPT ;  /* 0x000000021100788c */ /* 0x000fe4000bf05270 */
[----:B------:R-:W-:-:S05]  /*14c0*/  ULOP3.LUT UR21, UR26, 0x1000, URZ, 0xc0, !UPT ;  /* 0x000010001a157892 */ /* 0x000fca000f8ec0ff */
[----:B------:R-:W-:Y:S07]  /*14d0*/  BRA.U UP1, `(.L_x_19) ;  /* 0x0000000101447547 */ /* 0x000fee000b800000 */
[----:B------:R-:W1:Y:S01]  /*14e0*/  LDCU.128 UR8, c[0x0][0xb10] ;  /* 0x00016200ff0877ac */ /* 0x000e620008000c00 */
[----:B------:R-:W2:Y:S01]  /*14f0*/  LDCU UR12, c[0x0][0xb0c] ;  /* 0x00016180ff0c77ac */ /* 0x000ea20008000800 */
[----:B------:R-:W3:Y:S01]  /*1500*/  LDCU UR13, c[0x0][0xb20] ;  /* 0x00016400ff0d77ac */ /* 0x000ee20008000800 */
[----:B-1----:R-:W-:Y:S02]  /*1510*/  UIMAD.WIDE.U32 UR6, UR16, UR8, URZ ;  /* 0x00000008100672a5 */ /* 0x002fe4000f8e00ff */
[----:B------:R-:W-:Y:S02]  /*1520*/  UIMAD.WIDE.U32 UR4, UR20, UR11, URZ ;  /* 0x0000000b140472a5 */ /* 0x000fe4000f8e00ff */
[----:B--2---:R-:W-:Y:S02]  /*1530*/  UISETP.NE.AND UP2, UPT, UR12, 0x1, UPT ;  /* 0x000000010c00788c */ /* 0x004fe4000bf45270 */
[----:B------:R-:W-:Y:S01]  /*1540*/  UISETP.NE.AND UP1, UPT, UR10, 0x1, UPT ;  /* 0x000000010a00788c */ /* 0x000fe2000bf25270 */
[----:B------:R-:W-:-:S02]  /*1550*/  UMOV UR6, UR7 ;  /* 0x0000000700067c82 */ /* 0x000fc40008000000 */
[----:B------:R-:W-:Y:S01]  /*1560*/  UMOV UR4, UR5 ;  /* 0x0000000500047c82 */ /* 0x000fe20008000000 */
[----:B------:R-:W-:Y:S02]  /*1570*/  USHF.R.U32.HI UR6, URZ, UR9, UR6 ;  /* 0x00000009ff067299 */ /* 0x000fe40008011606 */
[----:B---3--:R-:W-:Y:S02]  /*1580*/  USHF.R.U32.HI UR4, URZ, UR13, UR4 ;  /* 0x0000000dff047299 */ /* 0x008fe40008011604 */
[----:B------:R-:W-:Y:S02]  /*1590*/  USEL UR5, UR16, UR6, !UP2 ;  /* 0x0000000610057287 */ /* 0x000fe4000d000000 */
[----:B------:R-:W-:-:S04]  /*15a0*/  USEL UR4, UR20, UR4, !UP1 ;  /* 0x0000000414047287 */ /* 0x000fc8000c800000 */
[----:B------:R-:W-:Y:S02]  /*15b0*/  UIADD3 UR6, UPT, UPT, UR5, -UR4, URZ ;  /* 0x8000000405067290 */ /* 0x000fe4000fffe0ff */
[----:B------:R-:W-:Y:S02]  /*15c0*/  UIADD3 UR4, UPT, UPT, -UR5, UR4, URZ ;  /* 0x0000000405047290 */ /* 0x000fe4000fffe1ff */
[----:B------:R-:W-:Y:S02]  /*15d0*/  UIMAD UR20, UR6, UR10, UR20 ;  /* 0x0000000a061472a4 */ /* 0x000fe4000f8e0214 */
[----:B------:R-:W-:-:S12]  /*15e0*/  UIMAD UR16, UR4, UR12, UR16 ;  /* 0x0000000c041072a4 */ /* 0x000fd8000f8e0210 */
.L_x_19:
[----:B------:R-:W-:Y:S05]  /*15f0*/  BRA.U !UP5, `(.L_x_20) ;  /* 0x000000010d0c7547 */ /* 0x000fea000b800000 */
[----:B------:R-:W-:Y:S01]  /*1600*/  UCGABAR_WAIT ;  /* 0x0000000000007dc7 */ /* 0x000fe20008000000 */
[----:B------:R-:W-:Y:S01]  /*1610*/  CCTL.IVALL ;  /* 0x00000000ff00798f */ /* 0x000fe20002000000 */
[----:B------:R-:W-:Y:S05]  /*1620*/  BRA `(.L_x_21) ;  /* 0x0000000000047947 */ /* 0x000fea0003800000 */
.L_x_20:
[----:B------:R-:W-:Y:S06]  /*1630*/  BAR.SYNC.DEFER_BLOCKING 0x0 ;  /* 0x0000000000007b1d */ /* 0x000fec0000010000 */
.L_x_21:
[----:B------:R-:W-:Y:S05]  /*1640*/  BRA.U UP0, `(.L_x_22) ;  /* 0x0000001100c07547 */ /* 0x000fea000b800000 */
[----:B------:R-:W1:Y:S01]  /*1650*/  LDCU UR6, c[0x0][0x38c] ;  /* 0x00007180ff0677ac */ /* 0x000e620008000800 */
[----:B------:R-:W-:Y:S01]  /*1660*/  PLOP3.LUT P1, PT, PT, PT, UP3, 0x80, 0x8 ;  /* 0x000000000008781c */ /* 0x000fe20003f2f038 */
[----:B------:R-:W-:Y:S01]  /*1670*/  IMAD.MOV.U32 R12, RZ, RZ, 0x1 ;  /* 0x00000001ff0c7424 */ /* 0x000fe200078e00ff */
[----:B------:R-:W-:Y:S01]  /*1680*/  ISETP.EQ.OR P2, PT, R0, RZ, P3 ;  /* 0x000000ff0000720c */ /* 0x000fe20001f42670 */
[----:B------:R-:W-:Y:S01]  /*1690*/  UISETP.NE.AND UP1, UPT, UR17, URZ, UPT ;  /* 0x000000ff1100728c */ /* 0x000fe2000bf25270 */
[----:B------:R-:W-:Y:S02]  /*16a0*/  PLOP3.LUT P1, PT, P1, PT, PT, 0x8, 0x80 ;  /* 0x000000000080781c */ /* 0x000fe40000f2e170 */
[----:B------:R-:W-:Y:S01]  /*16b0*/  CS2R R10, SRZ ;  /* 0x00000000000a7805 */ /* 0x000fe2000001ff00 */
[----:B------:R-:W-:Y:S01]  /*16c0*/  IMAD.MOV.U32 R9, RZ, RZ, RZ ;  /* 0x000000ffff097224 */ /* 0x000fe200078e00ff */
[----:B------:R-:W2:Y:S01]  /*16d0*/  LDCU UR39, c[0x0][0x370] ;  /* 0x00006e00ff2777ac */ /* 0x000ea20008000800 */
[----:B------:R-:W-:Y:S01]  /*16e0*/  IMAD.MOV.U32 R8, RZ, RZ, 0x1 ;  /* 0x00000001ff087424 */ /* 0x000fe200078e00ff */
[----:B------:R-:W-:Y:S01]  /*16f0*/  USEL UR25, UR43, 0x2, UP1 ;  /* 0x000000022b197887 */ /* 0x000fe20008800000 */
[----:B------:R-:W3:Y:S01]  /*1700*/  LDCU.64 UR28, c[0x0][0x348] ;  /* 0x00006900ff1c77ac */ /* 0x000ee20008000a00 */
[----:B-1----:R-:W-:-:S02]  /*1710*/  UIADD3 UR5, UPT, UPT, UR6, 0x3f, URZ ;  /* 0x0000003f06057890 */ /* 0x002fc4000fffe0ff */
[----:B------:R-:W-:Y:S02]  /*1720*/  USHF.R.U32.HI UR44, URZ, 0x6, UR21 ;  /* 0x00000006ff2c7899 */ /* 0x000fe40008011615 */
[----:B------:R-:W-:Y:S02]  /*1730*/  USHF.R.S32.HI UR4, URZ, 0x1f, UR5 ;  /* 0x0000001fff047899 */ /* 0x000fe40008011405 */
[----:B------:R-:W-:Y:S02]  /*1740*/  UIADD3 UR45, UPT, UPT, UR6, 0x7e, URZ ;  /* 0x0000007e062d7890 */ /* 0x000fe4000fffe0ff */
[----:B------:R-:W-:Y:S01]  /*1750*/  ULEA.HI UR4, UR4, UR5, URZ, 0x6 ;  /* 0x0000000504047291 */ /* 0x000fe2000f8f30ff */
[----:B------:R-:W1:Y:S03]  /*1760*/  LDCU UR38, c[0x0][0x374] ;  /* 0x00006e80ff2677ac */ /* 0x000e660008000800 */
[----:B------:R-:W-:-:S02]  /*1770*/  USHF.R.S32.HI UR41, URZ, 0x6, UR4 ;  /* 0x00000006ff297899 */ /* 0x000fc40008011404 */
[----:B------:R-:W-:Y:S02]  /*1780*/  UIADD3 UR4, UPT, UPT, UR6, -0x1, URZ ;  /* 0xffffffff06047890 */ /* 0x000fe4000fffe0ff */
[----:B------:R-:W-:Y:S02]  /*1790*/  UISETP.LT.U32.AND UP0, UPT, UR41, 0x4, UPT ;  /* 0x000000042900788c */ /* 0x000fe4000bf01070 */
[----:B------:R-:W-:Y:S02]  /*17a0*/  UISETP.GE.U32.AND UP2, UPT, UR4, -0x7f, UPT ;  /* 0xffffff810400788c */ /* 0x000fe4000bf46070 */
[----:B------:R-:W-:Y:S01]  /*17b0*/  USEL UR40, UR41, 0x4, UP0 ;  /* 0x0000000429287887 */ /* 0x000fe20008000000 */
[----:B------:R-:W-:-:S03]  /*17c0*/  UMOV UR5, URZ ;  /* 0x000000ff00057c82 */ /* 0x000fc60008000000 */
[----:B------:R-:W-:Y:S02]  /*17d0*/  UIADD3 UR24, UPT, UPT, UR40, -0x1, URZ ;  /* 0xffffffff28187890 */ /* 0x000fe4000fffe0ff */
[----:B------:R-:W-:-:S03]  /*17e0*/  UIADD3 UR43, UPT, UPT, UR41, -UR40, URZ ;  /* 0x80000028292b7290 */ /* 0x000fc6000fffe0ff */
[----:B------:R-:W-:-:S04]  /*17f0*/  @UP2 UIADD3 UR24, UPT, UPT, UR40, URZ, URZ ;  /* 0x000000ff28182290 */ /* 0x000fc8000fffe0ff */
[----:B-123--:R-:W-:-:S12]  /*1800*/  UIADD3 UR24, UPT, UPT, UR24, 0x1, URZ ;  /* 0x0000000118187890 */ /* 0x00efd8000fffe0ff */
.L_x_42:
[----:B------:R-:W-:Y:S01]  /*1810*/  UISETP.NE.AND UP0, UPT, UR47, URZ, UPT ;  /* 0x000000ff2f00728c */ /* 0x000fe2000bf05270 */
[----:B-1----:R-:W1:Y:S08]  /*1820*/  S2UR UR47, SR_CgaCtaId ;  /* 0x00000000002f79c3 */ /* 0x002e700000008800 */
[----:B------:R-:W-:Y:S05]  /*1830*/  BRA.U UP0, `(.L_x_23) ;  /* 0x0000000100347547 */ /* 0x000fea000b800000 */
[----:B------:R-:W2:Y:S01]  /*1840*/  S2R R0, SR_CgaCtaId ;  /* 0x0000000000007919 */ /* 0x000ea20000008800 */
[----:B------:R-:W-:Y:S02]  /*1850*/  MOV R3, 0x400 ;  /* 0x0000040000037802 */ /* 0x000fe40000000f00 */
[----:B------:R-:W-:Y:S02]  /*1860*/  SHF.L.U32 R2, R8, 0x1f, RZ ;  /* 0x0000001f08027819 */ /* 0x000fe400000006ff */
[----:B--2---:R-:W-:-:S05]  /*1870*/  LEA R0, R0, R3, 0x18 ;  /* 0x0000000300007211 */ /* 0x004fca00078ec0ff */
[----:B------:R-:W-:-:S04]  /*1880*/  IMAD R3, R9, 0x8, R0 ;  /* 0x0000000809037824 */ /* 0x000fc800078e0200 */
[----:B------:R-:W2:Y:S02]  /*1890*/  SYNCS.PHASECHK.TRANS64.TRYWAIT P0, [R3+URZ+0x100], R2 ;  /* 0x00010002030075a7 */ /* 0x000ea400080011ff */
[----:B--2---:R-:W-:Y:S05]  /*18a0*/  @!P0 BRA `(.L_x_24) ;  /* 0x0000007800cc8947 */ /* 0x004fea0003800000 */
.L_x_138:
[----:B------:R-:W-:Y:S01]  /*18b0*/  VIADD R9, R9, 0x1 ;  /* 0x0000000109097836 */ /* 0x000fe20000000000 */
[----:B------:R2:W-:Y:S04]  /*18c0*/  SYNCS.ARRIVE.TRANS64.A1T0 RZ, [R3+URZ+0xf0], RZ ;  /* 0x0000f0ff03ff79a7 */ /* 0x0005e800081000ff */
[----:B------:R-:W-:-:S04]  /*18d0*/  ISETP.NE.AND P0, PT, R9, 0x2, PT ;  /* 0x000000020900780c */ /* 0x000fc80003f05270 */
[----:B------:R-:W-:Y:S02]  /*18e0*/  SEL R9, R9, RZ, P0 ;  /* 0x000000ff09097207 */ /* 0x000fe40000000000 */
[----:B--2---:R-:W-:-:S04]  /*18f0*/  SEL R3, RZ, 0x1, P0 ;  /* 0x00000001ff037807 */ /* 0x004fc80000000000 */
[----:B------:R-:W-:-:S07]  /*1900*/  LOP3.LUT R8, R8, R3, RZ, 0x3c, !PT ;  /* 0x0000000308087212 */ /* 0x000fce00078e3cff */
.L_x_23:
[----:B------:R-:W-:Y:S01]  /*1910*/  UMOV UR6, 0x400 ;  /* 0x0000040000067882 */ /* 0x000fe20000000000 */
[----:B------:R-:W-:Y:S01]  /*1920*/  SHF.L.U32 R0, R12, 0x1f, RZ ;  /* 0x0000001f0c007819 */ /* 0x000fe200000006ff */
[----:B-1----:R-:W-:Y:S02]  /*1930*/  ULEA UR6, UR47, UR6, 0x18 ;  /* 0x000000062f067291 */ /* 0x002fe4000f8ec0ff */
[----:B------:R-:W-:Y:S02]  /*1940*/  UISETP.GE.U32.AND UP0, UPT, UR45, 0x7f, UPT ;  /* 0x0000007f2d00788c */ /* 0x000fe4000bf06070 */
[----:B------:R-:W-:Y:S02]  /*1950*/  ULEA UR4, UR5, UR6, 0x3 ;  /* 0x0000000605047291 */ /* 0x000fe4000f8e18ff */
[----:B------:R-:W-:Y:S02]  /*1960*/  USHF.L.U32 UR11, UR20, 0x7, URZ ;  /* 0x00000007140b7899 */ /* 0x000fe400080006ff */
[----:B------:R-:W-:Y:S01]  /*1970*/  ULEA UR35, UR16, UR44, 0x7 ;  /* 0x0000002c10237291 */ /* 0x000fe2000f8e38ff */
[----:B------:R-:W-:-:S04]  /*1980*/  UMOV UR13, URZ ;  /* 0x000000ff000d7c82 */ /* 0x000fc80008000000 */
[----:B------:R1:W2:Y:S01]  /*1990*/  SYNCS.PHASECHK.TRANS64.TRYWAIT P0, [UR4+0x20], R0 ;  /* 0x00002000ff0075a7 */ /* 0x0002a20008001104 */
[----:B------:R-:W-:Y:S06]  /*19a0*/  BRA.U !UP0, `(.L_x_25) ;  /* 0x0000000108bc7547 */ /* 0x000fec000b800000 */
[----:B------:R-:W-:Y:S01]  /*19b0*/  UMOV UR7, URZ ;  /* 0x000000ff00077c82 */ /* 0x000fe20008000000 */
[----:B------:R-:W-:-:S05]  /*19c0*/  UMOV UR4, UR5 ;  /* 0x0000000500047c82 */ /* 0x000fca0008000000 */
.L_x_31:
[----:B------:R-:W-:Y:S01]  /*19d0*/  ULEA UR33, UR4, UR6, 0x3 ;  /* 0x0000000604217291 */ /* 0x000fe2000f8e18ff */
[----:B--2---:R-:W-:Y:S01]  /*19e0*/  @!P3 MOV R2, 0x8000 ;  /* 0x000080000002b802 */ /* 0x004fe20000000f00 */
[----:B--2-4-:R-:W-:Y:S10]  /*19f0*/  @P0 BRA `(.L_x_26) ;  /* 0x00000000000c0947 */ /* 0x014ff40003800000 */
[----:B------:R-:W-:-:S04]  /*1a00*/  SHF.L.U32 R3, R12, 0x1f, RZ ;  /* 0x0000001f0c037819 */ /* 0x000fc800000006ff */
[----:B------:R-:W2:Y:S02]  /*1a10*/  SYNCS.PHASECHK.TRANS64.TRYWAIT P0, [UR33+0x20], R3 ;  /* 0x00002003ff0075a7 */ /* 0x000ea40008001121 */
[----:B--2---:R-:W-:Y:S05]  /*1a20*/  @!P0 BRA `(.L_x_27) ;  /* 0x0000007800808947 */ /* 0x004fea0003800000 */
.L_x_26:
[----:B------:R2:W-:Y:S01]  /*1a30*/  @!P3 SYNCS.ARRIVE.TRANS64 RZ, [UR33], R2 ;  /* 0x00000002ffffb9a7 */ /* 0x0005e20008000021 */
[----:B------:R-:W-:-:S04]  /*1a40*/  ULOP3.LUT UR5, UR25, 0x2, URZ, 0xfc, !UPT ;  /* 0x0000000219057892 */ /* 0x000fc8000f8efcff */
[----:B------:R-:W-:-:S09]  /*1a50*/  UISETP.NE.AND UP0, UPT, UR5, 0x2, UPT ;  /* 0x000000020500788c */ /* 0x000fd2000bf05270 */
[----:B------:R-:W-:Y:S05]  /*1a60*/  BRA.U UP0, `(.L_x_28) ;  /* 0x0000000100047547 */ /* 0x000fea000b800000 */
[----:B------:R-:W-:Y:S05]  /*1a70*/  BPT.TRAP 0x1 ;  /* 0x000000040000795c */ /* 0x000fea0000300000 */
.L_x_28:
[----:B------:R-:W-:Y:S04]  /*1a80*/  BSSY.RECONVERGENT B0, `(.L_x_29) ;  /* 0x0000003000007945 */ /* 0x000fe80003800200 */
[----:B------:R-:W-:Y:S05]  /*1a90*/  @P2 BRA `(.L_x_30) ;  /* 0x0000000000042947 */ /* 0x000fea0003800000 */
[----:B------:R-:W-:Y:S05]  /*1aa0*/  BPT.TRAP 0x1 ;  /* 0x000000040000795c */ /* 0x000fea0000300000 */
.L_x_30:
[----:B------:R-:W-:Y:S05]  /*1ab0*/  BSYNC.RECONVERGENT B0 ;  /* 0x0000000000007941 */ /* 0x000fea0003800200 */
.L_x_29:
[----:B------:R-:W-:Y:S02]  /*1ac0*/  UIADD3 UR5, UPT, UPT, UR4, 0x1, URZ ;  /* 0x0000000104057890 */ /* 0x000fe4000fffe0ff */
[----:B------:R-:W-:Y:S02]  /*1ad0*/  UIADD3 UR16, UP1, UPT, UR28, 0x80, URZ ;  /* 0x000000801c107890 */ /* 0x000fe4000ff3e0ff */
[----:B------:R-:W-:Y:S02]  /*1ae0*/  UISETP.NE.AND UP0, UPT, UR5, 0x4, UPT ;  /* 0x000000040500788c */ /* 0x000fe4000bf05270 */
[----:B------:R-:W-:Y:S02]  /*1af0*/  USHF.L.U32 UR34, UR7, 0x6, URZ ;  /* 0x0000000607227899 */ /* 0x000fe400080006ff */
[----:B------:R-:W-:Y:S02]  /*1b00*/  USEL UR9, URZ, 0x1, UP0 ;  /* 0x00000001ff097887 */ /* 0x000fe40008000000 */
[----:B------:R-:W-:-:S02]  /*1b10*/  USEL UR5, UR5, URZ, UP0 ;  /* 0x000000ff05057287 */ /* 0x000fc40008000000 */
[----:B------:R-:W-:Y:S02]  /*1b20*/  UIADD3 UR14, UP0, UPT, UR28, 0x180, URZ ;  /* 0x000001801c0e7890 */ /* 0x000fe4000ff1e0ff */
[----:B------:R-:W-:Y:S01]  /*1b30*/  ULEA UR8, UR5, UR6, 0x3 ;  /* 0x0000000605087291 */ /* 0x000fe2000f8e18ff */
[----:B------:R-:W-:Y:S01]  /*1b40*/  LOP3.LUT R12, R12, UR9, RZ, 0x3c, !PT ;  /* 0x000000090c0c7c12 */ /* 0x000fe2000f8e3cff */
[----:B------:R-:W-:Y:S02]  /*1b50*/  UIADD3.X UR17, UPT, UPT, URZ, UR29, URZ, UP1, !UPT ;  /* 0x0000001dff117290 */ /* 0x000fe40008ffe4ff */
[----:B------:R-:W-:Y:S01]  /*1b60*/  UIADD3.X UR15, UPT, UPT, URZ, UR29, URZ, UP0, !UPT ;  /* 0x0000001dff0f7290 */ /* 0x000fe200087fe4ff */
[----:B-1----:R-:W-:Y:S01]  /*1b70*/  SHF.L.U32 R0, R12, 0x1f, RZ ;  /* 0x0000001f0c007819 */ /* 0x002fe200000006ff */
[----:B------:R-:W-:Y:S01]  /*1b80*/  UMOV UR18, 0x0 ;  /* 0x0000000000127882 */ /* 0x000fe20000000000 */
[----:B------:R-:W-:Y:S01]  /*1b90*/  UMOV UR19, 0x10000000 ;  /* 0x1000000000137882 */ /* 0x000fe20000000000 */
[----:B------:R-:W-:Y:S01]  /*1ba0*/  UMOV UR12, UR36 ;  /* 0x00000024000c7c82 */ /* 0x000fe20008000000 */
[----:B------:R3:W4:Y:S01]  /*1bb0*/  SYNCS.PHASECHK.TRANS64.TRYWAIT P0, [UR8+0x20], R0 ;  /* 0x00002000ff0075a7 */ /* 0x0007220008001108 */
[----:B------:R-:W-:Y:S01]  /*1bc0*/  USHF.L.U32 UR8, UR4, 0xe, URZ ;  /* 0x0000000e04087899 */ /* 0x000fe200080006ff */
[----:B------:R-:W-:-:S02]  /*1bd0*/  UMOV UR9, UR33 ;  /* 0x0000002100097c82 */ /* 0x000fc40008000000 */
[----:B------:R-:W-:Y:S01]  /*1be0*/  UMOV UR4, 0x30000 ;  /* 0x0003000000047882 */ /* 0x000fe20000000000 */
[----:B------:R-:W-:Y:S02]  /*1bf0*/  ULEA UR32, UR21, UR8, 0x1 ;  /* 0x0000000815207291 */ /* 0x000fe4000f8e08ff */
[----:B------:R-:W-:Y:S02]  /*1c00*/  UIADD3 UR8, UPT, UPT, UR6, 0x18400, UR8 ;  /* 0x0001840006087890 */ /* 0x000fe4000fffe008 */
[----:B------:R-:W-:Y:S01]  /*1c10*/  UIADD3 UR32, UPT, UPT, UR6, 0x8400, UR32 ;  /* 0x0000840006207890 */ /* 0x000fe2000fffe020 */
[----:B------:R-:W-:Y:S01]  /*1c20*/  UMOV UR10, UR34 ;  /* 0x00000022000a7c82 */ /* 0x000fe20008000000 */
[----:B------:R-:W-:Y:S01]  /*1c30*/  UIADD3 UR7, UPT, UPT, UR7, 0x1, URZ ;  /* 0x0000000107077890 */ /* 0x000fe2000fffe0ff */
[----:B------:R-:W-:-:S03]  /*1c40*/  UMOV UR13, UR24 ;  /* 0x00000018000d7c82 */ /* 0x000fc60008000000 */
[----:B------:R-:W-:-:S03]  /*1c50*/  UISETP.NE.AND UP0, UPT, UR7, UR24, UPT ;  /* 0x000000180700728c */ /* 0x000fc6000bf05270 */
[----:B------:R1:W-:Y:S01]  /*1c60*/  UTMALDG.3D.MULTICAST [UR32], [UR16], UR4, desc[UR18] ;  /* 0x00001220100073b4 */ /* 0x0003e20008011804 */
[----:B------:R3:W-:Y:S01]  /*1c70*/  UTMALDG.3D [UR8], [UR14], desc[UR18] ;  /* 0x000012080e0075b4 */ /* 0x0007e20008011000 */
[----:B-1----:R-:W-:-:S04]  /*1c80*/  UMOV UR4, UR5 ;  /* 0x0000000500047c82 */ /* 0x002fc80008000000 */
[----:B---3--:R-:W-:Y:S05]  /*1c90*/  BRA.U UP0, `(.L_x_31) ;  /* 0xfffffffd004c7547 */ /* 0x008fea000b83ffff */
.L_x_25:
[----:B------:R-:W-:Y:S01]  /*1ca0*/  ULEA UR4, UR5, UR6, 0x3 ;  /* 0x0000000605047291 */ /* 0x000fe2000f8e18ff */
[----:B-1----:R-:W-:Y:S01]  /*1cb0*/  SHF.L.U32 R0, R12, 0x1f, RZ ;  /* 0x0000001f0c007819 */ /* 0x002fe200000006ff */
[----:B------:R-:W-:Y:S01]  /*1cc0*/  @!P1 SYNCS.ARRIVE.TRANS64.A1T0 RZ, [UR6+0x88], RZ ;  /* 0x000088ffffff99a7 */ /* 0x000fe20008100006 */
[----:B------:R-:W-:-:S06]  /*1cd0*/  UISETP.GT.AND UP0, UPT, UR41, UR40, UPT ;  /* 0x000000282900728c */ /* 0x000fcc000bf04270 */
[----:B--2-4-:R1:W2:Y:S03]  /*1ce0*/  SYNCS.PHASECHK.TRANS64.TRYWAIT P0, [UR4+0x20], R0 ;  /* 0x00002000ff0075a7 */ /* 0x0142a60008001104 */
[----:B------:R-:W-:Y:S05]  /*1cf0*/  BRA.U !UP0, `(.L_x_32) ;  /* 0x0000000108c07547 */ /* 0x000fea000b800000 */
[----:B------:R-:W-:Y:S01]  /*1d00*/  UIADD3 UR26, UPT, UPT, UR43, UR13, URZ ;  /* 0x0000000d2b1a7290 */ /* 0x000fe2000fffe0ff */
[----:B------:R-:W-:-:S11]  /*1d10*/  UMOV UR4, UR5 ;  /* 0x0000000500047c82 */ /* 0x000fd60008000000 */
.L_x_38:
[----:B------:R-:W-:Y:S01]  /*1d20*/  ULEA UR17, UR4, UR6, 0x3 ;  /* 0x0000000604117291 */ /* 0x000fe2000f8e18ff */
[----:B--2---:R-:W-:Y:S01]  /*1d30*/  @!P3 MOV R2, 0x8000 ;  /* 0x000080000002b802 */ /* 0x004fe20000000f00 */
[----:B--2-4-:R-:W-:Y:S10]  /*1d40*/  @P0 BRA `(.L_x_33) ;  /* 0x00000000000c0947 */ /* 0x014ff40003800000 */
[----:B------:R-:W-:-:S04]  /*1d50*/  SHF.L.U32 R3, R12, 0x1f, RZ ;  /* 0x0000001f0c037819 */ /* 0x000fc800000006ff */
[----:B------:R-:W2:Y:S02]  /*1d60*/  SYNCS.PHASECHK.TRANS64.TRYWAIT P0, [UR17+0x20], R3 ;  /* 0x00002003ff0075a7 */ /* 0x000ea40008001111 */
[----:B--2---:R-:W-:Y:S05]  /*1d70*/  @!P0 BRA `(.L_x_34) ;  /* 0x0000007400c48947 */ /* 0x004fea0003800000 */
.L_x_33:
[----:B------:R2:W-:Y:S01]  /*1d80*/  @!P3 SYNCS.ARRIVE.TRANS64 RZ, [UR17], R2 ;  /* 0x00000002ffffb9a7 */ /* 0x0005e20008000011 */
[----:B------:R-:W-:-:S04]  /*1d90*/  ULOP3.LUT UR5, UR25, 0x2, URZ, 0xfc, !UPT ;  /* 0x0000000219057892 */ /* 0x000fc8000f8efcff */
[----:B------:R-:W-:-:S09]  /*1da0*/  UISETP.NE.AND UP0, UPT, UR5, 0x2, UPT ;  /* 0x000000020500788c */ /* 0x000fd2000bf05270 */
[----:B------:R-:W-:Y:S05]  /*1db0*/  BRA.U UP0, `(.L_x_35) ;  /* 0x0000000100047547 */ /* 0x000fea000b800000 */
[----:B------:R-:W-:Y:S05]  /*1dc0*/  BPT.TRAP 0x1 ;  /* 0x000000040000795c */ /* 0x000fea0000300000 */
.L_x_35:
[----:B------:R-:W-:Y:S04]  /*1dd0*/  BSSY.RECONVERGENT B0, `(.L_x_36) ;  /* 0x0000003000007945 */ /* 0x000fe80003800200 */
[----:B------:R-:W-:Y:S05]  /*1de0*/  @P2 BRA `(.L_x_37) ;  /* 0x0000000000042947 */ /* 0x000fea0003800000 */
[----:B------:R-:W-:Y:S05]  /*1df0*/  BPT.TRAP 0x1 ;  /* 0x000000040000795c */ /* 0x000fea0000300000 */
.L_x_37:
[----:B------:R-:W-:Y:S05]  /*1e00*/  BSYNC.RECONVERGENT B0 ;  /* 0x0000000000007941 */ /* 0x000fea0003800200 */
.L_x_36:
[----:B------:R-:W-:Y:S02]  /*1e10*/  UIADD3 UR5, UPT, UPT, UR4, 0x1, URZ ;  /* 0x0000000104057890 */ /* 0x000fe4000fffe0ff */
[----:B------:R-:W-:Y:S02]  /*1e20*/  UIADD3 UR14, UP1, UPT, UR28, 0x80, URZ ;  /* 0x000000801c0e7890 */ /* 0x000fe4000ff3e0ff */
[----:B------:R-:W-:Y:S02]  /*1e30*/  UISETP.NE.AND UP0, UPT, UR5, 0x4, UPT ;  /* 0x000000040500788c */ /* 0x000fe4000bf05270 */
[----:B------:R-:W-:Y:S02]  /*1e40*/  USHF.L.U32 UR18, UR13, 0x6, URZ ;  /* 0x000000060d127899 */ /* 0x000fe400080006ff */
[----:B------:R-:W-:Y:S02]  /*1e50*/  USEL UR8, URZ, 0x1, UP0 ;  /* 0x00000001ff087887 */ /* 0x000fe40008000000 */
[----:B------:R-:W-:-:S02]  /*1e60*/  USEL UR5, UR5, URZ, UP0 ;  /* 0x000000ff05057287 */ /* 0x000fc40008000000 */
[----:B------:R-:W-:Y:S02]  /*1e70*/  UIADD3 UR22, UP0, UPT, UR28, 0x180, URZ ;  /* 0x000001801c167890 */ /* 0x000fe4000ff1e0ff */
[----:B------:R-:W-:Y:S01]  /*1e80*/  LOP3.LUT R12, R12, UR8, RZ, 0x3c, !PT ;  /* 0x000000080c0c7c12 */ /* 0x000fe2000f8e3cff */
[----:B------:R-:W-:Y:S02]  /*1e90*/  USHF.L.U32 UR8, UR4, 0xe, URZ ;  /* 0x0000000e04087899 */ /* 0x000fe400080006ff */
[----:B------:R-:W-:Y:S01]  /*1ea0*/  ULEA UR7, UR5, UR6, 0x3 ;  /* 0x0000000605077291 */ /* 0x000fe2000f8e18ff */
[----:B-1----:R-:W-:Y:S01]  /*1eb0*/  SHF.L.U32 R0, R12, 0x1f, RZ ;  /* 0x0000001f0c007819 */ /* 0x002fe200000006ff */
[----:B------:R-:W-:Y:S02]  /*1ec0*/  ULEA UR16, UR21, UR8, 0x1 ;  /* 0x0000000815107291 */ /* 0x000fe4000f8e08ff */
[----:B------:R-:W-:Y:S02]  /*1ed0*/  UIADD3.X UR15, UPT, UPT, URZ, UR29, URZ, UP1, !UPT ;  /* 0x0000001dff0f7290 */ /* 0x000fe40008ffe4ff */
[----:B------:R-:W-:-:S02]  /*1ee0*/  UIADD3 UR16, UPT, UPT, UR6, 0x8400, UR16 ;  /* 0x0000840006107890 */ /* 0x000fc4000fffe010 */
[----:B------:R-:W-:Y:S01]  /*1ef0*/  UIADD3 UR8, UPT, UPT, UR6, 0x18400, UR8 ;  /* 0x0001840006087890 */ /* 0x000fe2000fffe008 */
[----:B------:R3:W4:Y:S01]  /*1f00*/  SYNCS.PHASECHK.TRANS64.TRYWAIT P0, [UR7+0x20], R0 ;  /* 0x00002000ff0075a7 */ /* 0x0007220008001107 */
[----:B------:R-:W-:Y:S01]  /*1f10*/  UIADD3.X UR23, UPT, UPT, URZ, UR29, URZ, UP0, !UPT ;  /* 0x0000001dff177290 */ /* 0x000fe200087fe4ff */
[----:B------:R-:W-:Y:S01]  /*1f20*/  UMOV UR4, 0x30000 ;  /* 0x0003000000047882 */ /* 0x000fe20000000000 */
[----:B------:R-:W-:Y:S01]  /*1f30*/  UMOV UR30, 0x0 ;  /* 0x00000000001e7882 */ /* 0x000fe20000000000 */
[----:B------:R-:W-:Y:S01]  /*1f40*/  UMOV UR31, 0x10000000 ;  /* 0x10000000001f7882 */ /* 0x000fe20000000000 */
[----:B------:R-:W-:Y:S01]  /*1f50*/  UMOV UR19, UR35 ;  /* 0x0000002300137c82 */ /* 0x000fe20008000000 */
[----:B------:R-:W-:Y:S01]  /*1f60*/  UMOV UR20, UR36 ;  /* 0x0000002400147c82 */ /* 0x000fe20008000000 */
[----:B------:R-:W-:Y:S01]  /*1f70*/  UMOV UR12, UR36 ;  /* 0x00000024000c7c82 */ /* 0x000fe20008000000 */
[----:B------:R-:W-:Y:S01]  /*1f80*/  UMOV UR9, UR17 ;  /* 0x0000001100097c82 */ /* 0x000fe20008000000 */
[----:B------:R-:W-:Y:S01]  /*1f90*/  UMOV UR10, UR18 ;  /* 0x00000012000a7c82 */ /* 0x000fe20008000000 */
[----:B------:R1:W-:Y:S01]  /*1fa0*/  UTMALDG.3D.MULTICAST [UR16], [UR14], UR4, desc[UR30] ;  /* 0x00001e100e0073b4 */ /* 0x0003e20008011804 */
[----:B------:R-:W-:-:S04]  /*1fb0*/  UIADD3 UR13, UPT, UPT, UR13, 0x1, URZ ;  /* 0x000000010d0d7890 */ /* 0x000fc8000fffe0ff */
[----:B------:R-:W-:Y:S01]  /*1fc0*/  UISETP.NE.AND UP0, UPT, UR13, UR26, UPT ;  /* 0x0000001a0d00728c */ /* 0x000fe2000bf05270 */
[----:B------:R3:W-:Y:S01]  /*1fd0*/  UTMALDG.3D [UR8], [UR22], desc[UR30] ;  /* 0x00001e08160075b4 */ /* 0x0007e20008011000 */
[----:B-1----:R-:W-:-:S07]  /*1fe0*/  UMOV UR4, UR5 ;  /* 0x0000000500047c82 */ /* 0x002fce0008000000 */
[----:B---3--:R-:W-:Y:S05]  /*1ff0*/  BRA.U UP0, `(.L_x_38) ;  /* 0xfffffffd00487547 */ /* 0x008fea000b83ffff */
.L_x_32:
[C---:B------:R-:W-:Y:S01]  /*2000*/  LEA R3, R11.reuse, UR6, 0x3 ;  /* 0x000000060b037c11 */ /* 0x040fe2000f8e18ff */
[----:B------:R-:W-:Y:S01]  /*2010*/  NOP ;  /* 0x0000000000007918 */ /* 0x000fe20000000000 */
[----:B-1----:R-:W-:Y:S02]  /*2020*/  SHF.L.U32 R0, R10, 0x1f, RZ ;  /* 0x0000001f0a007819 */ /* 0x002fe400000006ff */
[----:B------:R-:W-:Y:S02]  /*2030*/  LEA R5, R11, UR6, 0x4 ;  /* 0x000000060b057c11 */ /* 0x000fe4000f8e20ff */
[----:B--2-4-:R-:W1:Y:S02]  /*2040*/  SYNCS.PHASECHK.TRANS64.TRYWAIT P0, [R3+URZ+0x90], R0 ;  /* 0x00009000030075a7 */ /* 0x014e6400080011ff */
[----:B-1----:R-:W-:Y:S05]  /*2050*/  @!P0 BRA `(.L_x_39) ;  /* 0x0000007400248947 */ /* 0x002fea0003800000 */
.L_x_141:
[----:B------:R-:W2:Y:S01]  /*2060*/  LDS.128 R4, [R5+0x120] ;  /* 0x0001200005047984 */ /* 0x000ea20000000c00 */
[----:B------:R-:W-:Y:S01]  /*2070*/  UISETP.GE.AND UP0, UPT, UR42, 0x1, UPT ;  /* 0x000000012a00788c */ /* 0x000fe2000bf06270 */
[----:B------:R-:W-:Y:S01]  /*2080*/  @!PT LDS RZ, [RZ] ;  /* 0x00000000fffff984 */ /* 0x000fe20000000800 */
[----:B------:R-:W-:Y:S01]  /*2090*/  @!PT LDS RZ, [RZ] ;  /* 0x00000000fffff984 */ /* 0x000fe20000000800 */
[----:B------:R-:W-:Y:S01]  /*20a0*/  @!PT LDS RZ, [RZ] ;  /* 0x00000000fffff984 */ /* 0x000fe20000000800 */
[----:B------:R-:W-:Y:S01]  /*20b0*/  @!PT LDS RZ, [RZ] ;  /* 0x00000000fffff984 */ /* 0x000fe20000000800 */
[----:B------:R3:W-:Y:S06]  /*20c0*/  MEMBAR.ALL.CTA ;  /* 0x0000000000007992 */ /* 0x0007ec0000008000 */
[----:B---3--:R-:W3:Y:S01]  /*20d0*/  FENCE.VIEW.ASYNC.S ;  /* 0x00000000000073c6 */ /* 0x008ee20000000000 */
[----:B--2---:R-:W-:-:S13]  /*20e0*/  LOP3.LUT P0, RZ, R6, 0x1, RZ, 0xc0, !PT ;  /* 0x0000000106ff7812 */ /* 0x004fda000780c0ff */
[----:B---3--:R-:W-:Y:S01]  /*20f0*/  VOTEU.ANY UP1, P0 ;  /* 0x0000000000ff7886 */ /* 0x008fe20000020100 */
[----:B------:R-:W-:-:S13]  /*2100*/  PLOP3.LUT P0, PT, PT, PT, UP1, 0x80, 0x8 ;  /* 0x000000000008781c */ /* 0x000fda0003f0f018 */
[----:B-1----:R-:W-:Y:S02]  /*2110*/  @P0 LOP3.LUT R0, R5, 0xffff, RZ, 0xc0, !PT ;  /* 0x0000ffff05000812 */ /* 0x002fe400078ec0ff */
[----:B------:R-:W-:Y:S02]  /*2120*/  @P0 MOV R2, R4 ;  /* 0x0000000400020202 */ /* 0x000fe40000000f00 */
[----:B------:R-:W-:Y:S01]  /*2130*/  @P0 R2UR UR7, R0 ;  /* 0x00000000000702ca */ /* 0x000fe200000e0000 */
[----:B------:R-:W-:Y:S01]  /*2140*/  VIADD R0, R3, 0xa0 ;  /* 0x000000a003007836 */ /* 0x000fe20000000000 */
[----:B------:R-:W-:Y:S02]  /*2150*/  @P0 SHF.R.U32.HI R4, RZ, 0x10, R5 ;  /* 0x00000010ff040819 */ /* 0x000fe40000011605 */
[----:B------:R-:W-:Y:S02]  /*2160*/  @P0 R2UR UR8, R2 ;  /* 0x00000000020802ca */ /* 0x000fe400000e0000 */
[----:B------:R-:W-:-:S02]  /*2170*/  PRMT R0, RZ, 0x654, R0 ;  /* 0x00000654ff007816 */ /* 0x000fc40000000000 */
[----:B------:R-:W-:Y:S02]  /*2180*/  @P0 R2UR UR4, R4 ;  /* 0x00000000040402ca */ /* 0x000fe400000e0000 */
[----:B------:R1:W-:Y:S03]  /*2190*/  SYNCS.ARRIVE.TRANS64.RED.A1T0 RZ, [R0+URZ], RZ ;  /* 0x000000ff00ff79a7 */ /* 0x0003e600081004ff */
[----:B------:R-:W-:-:S04]  /*21a0*/  @UP1 UMOV UR27, UR7 ;  /* 0x00000007001b1c82 */ /* 0x000fc80008000000 */
[----:B------:R-:W-:-:S04]  /*21b0*/  @UP1 UMOV UR37, UR8 ;  /* 0x0000000800251c82 */ /* 0x000fc80008000000 */
[----:B------:R-:W-:Y:S01]  /*21c0*/  @UP1 UMOV UR36, UR4 ;  /* 0x0000000400241c82 */ /* 0x000fe20008000000 */
[----:B------:R-:W-:Y:S05]  /*21d0*/  BRA.U !UP0, `(.L_x_40) ;  /* 0x0000000108d47547 */ /* 0x000fea000b800000 */
[----:B------:R-:W2:Y:S01]  /*21e0*/  LDCU.128 UR12, c[0x0][0xb10] ;  /* 0x00016200ff0c77ac */ /* 0x000ea20008000c00 */
[----:B------:R-:W3:Y:S01]  /*21f0*/  LDCU UR26, c[0x0][0xb20] ;  /* 0x00016400ff1a77ac */ /* 0x000ee20008000800 */
[----:B------:R-:W4:Y:S01]  /*2200*/  LDCU UR20, c[0x0][0xb0c] ;  /* 0x00016180ff1477ac */ /* 0x000f220008000800 */
[----:B------:R-:W1:Y:S01]  /*2210*/  LDCU.64 UR10, c[0x0][0xb28] ;  /* 0x00016500ff0a77ac */ /* 0x000e620008000a00 */
[----:B------:R-:W-:Y:S02]  /*2220*/  UISETP.NE.AND UP3, UPT, UR42, 0x1, UPT ;  /* 0x000000012a00788c */ /* 0x000fe4000bf65270 */
[----:B--2---:R-:W-:Y:S02]  /*2230*/  UIMAD.WIDE.U32 UR16, UR38, UR15, URZ ;  /* 0x0000000f261072a5 */ /* 0x004fe4000f8e00ff */
[----:B------:R-:W-:Y:S02]  /*2240*/  UIMAD.WIDE.U32 UR8, UR39, UR12, URZ ;  /* 0x0000000c270872a5 */ /* 0x000fe4000f8e00ff */
[----:B------:R-:W-:-:S02]  /*2250*/  UISETP.NE.AND UP0, UPT, UR14, 0x1, UPT ;  /* 0x000000010e00788c */ /* 0x000fc4000bf05270 */
[----:B------:R-:W-:Y:S01]  /*2260*/  UIMAD.WIDE.U32 UR22, UR27, UR15, URZ ;  /* 0x0000000f1b1672a5 */ /* 0x000fe2000f8e00ff */
[----:B------:R-:W-:Y:S02]  /*2270*/  UMOV UR16, UR17 ;  /* 0x0000001100107c82 */ /* 0x000fe40008000000 */
[----:B------:R-:W-:Y:S01]  /*2280*/  UMOV UR8, UR9 ;  /* 0x0000000900087c82 */ /* 0x000fe20008000000 */
[----:B---3--:R-:W-:Y:S02]  /*2290*/  USHF.R.U32.HI UR16, URZ, UR26, UR16 ;  /* 0x0000001aff107299 */ /* 0x008fe40008011610 */
[----:B----4-:R-:W-:Y:S02]  /*22a0*/  UISETP.NE.AND UP2, UPT, UR20, 0x1, UPT ;  /* 0x000000011400788c */ /* 0x010fe4000bf45270 */
[----:B------:R-:W-:Y:S02]  /*22b0*/  USHF.R.U32.HI UR8, URZ, UR13, UR8 ;  /* 0x0000000dff087299 */ /* 0x000fe40008011608 */
[----:B------:R-:W-:-:S02]  /*22c0*/  USEL UR7, UR38, UR16, !UP0 ;  /* 0x0000001026077287 */ /* 0x000fc4000c000000 */
[----:B------:R-:W-:Y:S02]  /*22d0*/  USEL UR8, UR39, UR8, !UP2 ;  /* 0x0000000827087287 */ /* 0x000fe4000d000000 */
[----:B-1----:R-:W-:Y:S01]  /*22e0*/  UIMAD.WIDE.U32 UR16, UR7, UR10, URZ ;  /* 0x0000000a071072a5 */ /* 0x002fe2000f8e00ff */
[----:B------:R-:W-:Y:S01]  /*22f0*/  UMOV UR4, UR23 ;  /* 0x0000001700047c82 */ /* 0x000fe20008000000 */
[----:B------:R-:W-:Y:S02]  /*2300*/  UIMAD.WIDE.U32 UR18, UR37, UR12, URZ ;  /* 0x0000000c251272a5 */ /* 0x000fe4000f8e00ff */
[----:B------:R-:W-:-:S03]  /*2310*/  UIMAD.WIDE.U32 UR22, UR8, UR10, URZ ;  /* 0x0000000a081672a5 */ /* 0x000fc6000f8e00ff */
[----:B------:R-:W-:Y:S01]  /*2320*/  UMOV UR16, UR17 ;  /* 0x0000001100107c82 */ /* 0x000fe20008000000 */
[----:B------:R-:W-:Y:S02]  /*2330*/  USHF.R.U32.HI UR4, URZ, UR26, UR4 ;  /* 0x0000001aff047299 */ /* 0x000fe40008011604 */
[----:B------:R-:W-:Y:S01]  /*2340*/  @UP3 USHF.R.U32.HI UR7, URZ, UR11, UR16 ;  /* 0x0000000bff073299 */ /* 0x000fe20008011610 */
[----:B------:R-:W-:Y:S01]  /*2350*/  UMOV UR18, UR19 ;  /* 0x0000001300127c82 */ /* 0x000fe20008000000 */
[----:B------:R-:W-:Y:S01]  /*2360*/  UMOV UR22, UR23 ;  /* 0x0000001700167c82 */ /* 0x000fe20008000000 */
[----:B------:R-:W-:Y:S02]  /*2370*/  USHF.R.U32.HI UR13, URZ, UR13, UR18 ;  /* 0x0000000dff0d7299 */ /* 0x000fe40008011612 */
[----:B------:R-:W-:Y:S02]  /*2380*/  USEL UR4, UR27, UR4, !UP0 ;  /* 0x000000041b047287 */ /* 0x000fe4000c000000 */
[----:B------:R-:W-:-:S02]  /*2390*/  @UP3 USHF.R.U32.HI UR8, URZ, UR11, UR22 ;  /* 0x0000000bff083299 */ /* 0x000fc40008011616 */
[----:B------:R-:W-:Y:S02]  /*23a0*/  UIMAD UR9, UR42, UR7, URZ ;  /* 0x000000072a0972a4 */ /* 0x000fe4000f8e02ff */
[----:B------:R-:W-:Y:S02]  /*23b0*/  USEL UR7, UR37, UR13, !UP2 ;  /* 0x0000000d25077287 */ /* 0x000fe4000d000000 */
[----:B------:R-:W-:Y:S02]  /*23c0*/  UIMAD UR12, UR42, UR8, URZ ;  /* 0x000000082a0c72a4 */ /* 0x000fe4000f8e02ff */
[----:B------:R-:W-:Y:S02]  /*23d0*/  UISETP.GE.AND UP0, UPT, UR4, UR9, UPT ;  /* 0x000000090400728c */ /* 0x000fe4000bf06270 */
[----:B------:R-:W-:Y:S02]  /*23e0*/  UIMAD.WIDE.U32 UR16, UR4, UR10, URZ ;  /* 0x0000000a041072a5 */ /* 0x000fe4000f8e00ff */
[----:B------:R-:W-:-:S02]  /*23f0*/  UISETP.GE.OR UP0, UPT, UR7, UR12, UP0 ;  /* 0x0000000c0700728c */ /* 0x000fc40008706670 */
        /* <DEDUP_REMOVED lines=19> */
.L_x_40:
[----:B------:R-:W2:Y:S02]  /*2530*/  LDCU UR4, c[0x0][0xb30] ;  /* 0x00016600ff0477ac */ /* 0x000ea40008000800 */
[----:B--2---:R-:W-:-:S09]  /*2540*/  UISETP.NE.AND UP0, UPT, UR4, 0x1, UPT ;  /* 0x000000010400788c */ /* 0x004fd2000bf05270 */
[----:B------:R-:W-:Y:S05]  /*2550*/  BRA.U UP0, `(.L_x_41) ;  /* 0x0000000100447547 */ /* 0x000fea000b800000 */
[----:B------:R-:W2:Y:S01]  /*2560*/  LDCU.128 UR12, c[0x0][0xb10] ;  /* 0x00016200ff0c77ac */ /* 0x000ea20008000c00 */
[----:B------:R-:W3:Y:S01]  /*2570*/  LDCU UR16, c[0x0][0xb0c] ;  /* 0x00016180ff1077ac */ /* 0x000ee20008000800 */
[----:B------:R-:W4:Y:S01]  /*2580*/  LDCU UR17, c[0x0][0xb20] ;  /* 0x00016400ff1177ac */ /* 0x000f220008000800 */
[----:B--2---:R-:W-:Y:S02]  /*2590*/  UIMAD.WIDE.U32 UR10, UR37, UR12, URZ ;  /* 0x0000000c250a72a5 */ /* 0x004fe4000f8e00ff */
[----:B------:R-:W-:Y:S02]  /*25a0*/  UIMAD.WIDE.U32 UR8, UR27, UR15, URZ ;  /* 0x0000000f1b0872a5 */ /* 0x000fe4000f8e00ff */
[----:B---3--:R-:W-:Y:S02]  /*25b0*/  UISETP.NE.AND UP2, UPT, UR16, 0x1, UPT ;  /* 0x000000011000788c */ /* 0x008fe4000bf45270 */
[----:B------:R-:W-:Y:S01]  /*25c0*/  UISETP.NE.AND UP0, UPT, UR14, 0x1, UPT ;  /* 0x000000010e00788c */ /* 0x000fe2000bf05270 */
[----:B------:R-:W-:-:S02]  /*25d0*/  UMOV UR7, UR11 ;  /* 0x0000000b00077c82 */ /* 0x000fc40008000000 */
[----:B------:R-:W-:Y:S01]  /*25e0*/  UMOV UR4, UR9 ;  /* 0x0000000900047c82 */ /* 0x000fe20008000000 */
[----:B------:R-:W-:Y:S02]  /*25f0*/  USHF.R.U32.HI UR7, URZ, UR13, UR7 ;  /* 0x0000000dff077299 */ /* 0x000fe40008011607 */
[----:B----4-:R-:W-:Y:S02]  /*2600*/  USHF.R.U32.HI UR4, URZ, UR17, UR4 ;  /* 0x00000011ff047299 */ /* 0x010fe40008011604 */
[----:B------:R-:W-:Y:S02]  /*2610*/  USEL UR7, UR37, UR7, !UP2 ;  /* 0x0000000725077287 */ /* 0x000fe4000d000000 */
[----:B------:R-:W-:-:S04]  /*2620*/  USEL UR4, UR27, UR4, !UP0 ;  /* 0x000000041b047287 */ /* 0x000fc8000c000000 */
[----:B------:R-:W-:Y:S02]  /*2630*/  UIADD3 UR8, UPT, UPT, UR7, -UR4, URZ ;  /* 0x8000000407087290 */ /* 0x000fe4000fffe0ff */
[----:B------:R-:W-:Y:S02]  /*2640*/  UIADD3 UR4, UPT, UPT, -UR7, UR4, URZ ;  /* 0x0000000407047290 */ /* 0x000fe4000fffe1ff */
[----:B------:R-:W-:Y:S02]  /*2650*/  UIMAD UR27, UR8, UR14, UR27 ;  /* 0x0000000e081b72a4 */ /* 0x000fe4000f8e021b */
[----:B------:R-:W-:-:S12]  /*2660*/  UIMAD UR37, UR4, UR16, UR37 ;  /* 0x00000010042572a4 */ /* 0x000fd8000f8e0225 */
.L_x_41:
[----:B------:R-:W-:Y:S01]  /*2670*/  VIADD R11, R11, 0x1 ;  /* 0x000000010b0b7836 */ /* 0x000fe20000000000 */
[----:B------:R-:W-:Y:S01]  /*2680*/  R2UR UR4, R82 ;  /* 0x00000000520472ca */ /* 0x000fe200000e0000 */
[----:B------:R-:W-:Y:S01]  /*2690*/  UIADD3 UR20, UPT, UPT, UR27, UR63, URZ ;  /* 0x0000003f1b147290 */ /* 0x000fe2000fffe0ff */
[----:B------:R-:W-:Y:S02]  /*26a0*/  PLOP3.LUT P1, PT, PT, PT, PT, 0x80, 0x8 ;  /* 0x000000000008781c */ /* 0x000fe40003f2f070 */
[----:B------:R-:W-:-:S04]  /*26b0*/  ISETP.NE.AND P0, PT, R11, 0x2, PT ;  /* 0x000000020b00780c */ /* 0x000fc80003f05270 */
[----:B------:R-:W-:Y:S02]  /*26c0*/  SEL R3, RZ, 0x1, P0 ;  /* 0x00000001ff037807 */ /* 0x000fe40000000000 */
[----:B------:R-:W-:Y:S02]  /*26d0*/  SEL R11, R11, RZ, P0 ;  /* 0x000000ff0b0b7207 */ /* 0x000fe40000000000 */
[----:B------:R-:W-:Y:S01]  /*26e0*/  LOP3.LUT R10, R10, R3, RZ, 0x3c, !PT ;  /* 0x000000030a0a7212 */ /* 0x000fe200078e3cff */
[----:B------:R-:W-:Y:S01]  /*26f0*/  UIADD3 UR16, UPT, UPT, UR37, UR4, URZ ;  /* 0x0000000425107290 */ /* 0x000fe2000fffe0ff */
[----:B------:R-:W-:Y:S11]  /*2700*/  BRA.U UP1, `(.L_x_42) ;  /* 0xfffffff101407547 */ /* 0x000ff6000b83ffff */
[----:B------:R-:W-:Y:S01]  /*2710*/  UIADD3 UR7, UPT, UPT, UR6, 0x20, URZ ;  /* 0x0000002006077890 */ /* 0x000fe2000fffe0ff */
[----:B------:R-:W-:-:S03]  /*2720*/  SHF.L.U32 R3, R12, 0x1f, RZ ;  /* 0x0000001f0c037819 */ /* 0x000fc600000006ff */
[----:B------:R-:W-:-:S09]  /*2730*/  ULEA UR4, UR5, UR7, 0x3 ;  /* 0x0000000705047291 */ /* 0x000fd2000f8e18ff */
[----:B------:R-:W2:Y:S02]  /*2740*/  SYNCS.PHASECHK.TRANS64.TRYWAIT P0, [UR4], R3 ;  /* 0x00000003ff0075a7 */ /* 0x000ea40008001104 */
[----:B--2---:R-:W-:Y:S05]  /*2750*/  @!P0 BRA `(.L_x_43) ;  /* 0x0000006c00788947 */ /* 0x004fea0003800000 */
.L_x_143:
[----:B------:R-:W-:-:S04]  /*2760*/  UIADD3 UR4, UPT, UPT, UR5, 0x1, URZ ;  /* 0x0000000105047890 */ /* 0x000fc8000fffe0ff */
[----:B------:R-:W-:-:S04]  /*2770*/  UISETP.NE.AND UP0, UPT, UR4, 0x4, UPT ;  /* 0x000000040400788c */ /* 0x000fc8000bf05270 */
[----:B------:R-:W-:Y:S02]  /*2780*/  USEL UR6, URZ, 0x1, UP0 ;  /* 0x00000001ff067887 */ /* 0x000fe40008000000 */
[----:B------:R-:W-:-:S04]  /*2790*/  USEL UR4, UR4, URZ, UP0 ;  /* 0x000000ff04047287 */ /* 0x000fc80008000000 */
[----:B------:R-:W-:Y:S01]  /*27a0*/  ULEA UR5, UR4, UR7, 0x3 ;  /* 0x0000000704057291 */ /* 0x000fe2000f8e18ff */
[----:B------:R-:W-:-:S04]  /*27b0*/  LOP3.LUT R2, R12, UR6, RZ, 0x3c, !PT ;  /* 0x000000060c027c12 */ /* 0x000fc8000f8e3cff */
[----:B-1----:R-:W-:-:S04]  /*27c0*/  SHF.L.U32 R3, R2, 0x1f, RZ ;  /* 0x0000001f02037819 */ /* 0x002fc800000006ff */
[----:B------:R-:W1:Y:S02]  /*27d0*/  SYNCS.PHASECHK.TRANS64.TRYWAIT P0, [UR5], R3 ;  /* 0x00000003ff0075a7 */ /* 0x000e640008001105 */
[----:B-1----:R-:W-:Y:S05]  /*27e0*/  @!P0 BRA `(.L_x_44) ;  /* 0x0000006c006c8947 */ /* 0x002fea0003800000 */
.L_x_145:
        /* <DEDUP_REMOVED lines=9> */
.L_x_147:
[----:B------:R-:W-:-:S04]  /*2880*/  UIADD3 UR4, UPT, UPT, UR4, 0x1, URZ ;  /* 0x0000000104047890 */ /* 0x000fc8000fffe0ff */
[----:B------:R-:W-:-:S04]  /*2890*/  UISETP.NE.AND UP0, UPT, UR4, 0x4, UPT ;  /* 0x000000040400788c */ /* 0x000fc8000bf05270 */
[----:B------:R-:W-:Y:S02]  /*28a0*/  USEL UR5, URZ, 0x1, UP0 ;  /* 0x00000001ff057887 */ /* 0x000fe40008000000 */
[----:B------:R-:W-:-:S04]  /*28b0*/  USEL UR4, UR4, URZ, UP0 ;  /* 0x000000ff04047287 */ /* 0x000fc80008000000 */
[----:B------:R-:W-:Y:S01]  /*28c0*/  ULEA UR4, UR4, UR7, 0x3 ;  /* 0x0000000704047291 */ /* 0x000fe2000f8e18ff */
[----:B-1----:R-:W-:-:S04]  /*28d0*/  LOP3.LUT R3, R2, UR5, RZ, 0x3c, !PT ;  /* 0x0000000502037c12 */ /* 0x002fc8000f8e3cff */
[----:B------:R-:W-:Y:S01]  /*28e0*/  SHF.L.U32 R3, R3, 0x1f, RZ ;  /* 0x0000001f03037819 */ /* 0x000fe200000006ff */
[----:B------:R-:W-:-:S07]  /*28f0*/  IMAD.U32 R0, RZ, RZ, UR4 ;  /* 0x00000004ff007e24 */ /* 0x000fce000f8e00ff */
.L_x_46:
[----:B-1----:R1:W2:Y:S02]  /*2900*/  SYNCS.PHASECHK.TRANS64.TRYWAIT P0, [R0+URZ], R3 ;  /* 0x00000003000075a7 */ /* 0x0022a400080011ff */
[----:B--2---:R-:W-:Y:S05]  /*2910*/  @!P0 NANOSLEEP.SYNCS 0x989680 ;  /* 0x009896800000895d */ /* 0x004fea0003900000 */
[----:B------:R-:W2:Y:S02]  /*2920*/  @!P0 SYNCS.PHASECHK.TRANS64 P0, [R0+URZ], R3 ;  /* 0x00000003000085a7 */ /* 0x000ea400080010ff */
[----:B--2---:R-:W-:Y:S05]  /*2930*/  @P0 EXIT ;  /* 0x000000000000094d */ /* 0x004fea0003800000 */
[----:B------:R-:W-:Y:S05]  /*2940*/  BRA `(.L_x_46) ;  /* 0xfffffffc00ec7947 */ /* 0x000fea000383ffff */
.L_x_22:
[----:B------:R-:W-:-:S04]  /*2950*/  UISETP.NE.AND UP0, UPT, UR47, URZ, UPT ;  /* 0x000000ff2f00728c */ /* 0x000fc8000bf05270 */
[----:B------:R-:W-:-:S09]  /*2960*/  UISETP.NE.OR UP0, UPT, UR17, 0x1, UP0 ;  /* 0x000000011100788c */ /* 0x000fd20008705670 */
[----:B------:R-:W-:Y:S05]  /*2970*/  BRA.U UP0, `(.L_x_47) ;  /* 0x0000000500487547 */ /* 0x000fea000b800000 */
[----:B------:R-:W-:Y:S01]  /*2980*/  ISETP.GE.U32.AND P2, PT, R0, 0x2, PT ;  /* 0x000000020000780c */ /* 0x000fe20003f46070 */
[----:B------:R-:W-:Y:S01]  /*2990*/  IMAD.MOV.U32 R12, RZ, RZ, 0x1 ;  /* 0x00000001ff0c7424 */ /* 0x000fe200078e00ff */
[----:B------:R-:W-:Y:S02]  /*29a0*/  CS2R R10, SRZ ;  /* 0x00000000000a7805 */ /* 0x000fe4000001ff00 */
[----:B------:R-:W-:Y:S01]  /*29b0*/  CS2R R8, SRZ ;  /* 0x0000000000087805 */ /* 0x000fe2000001ff00 */
[----:B------:R-:W-:Y:S01]  /*29c0*/  UMOV UR6, 0x400 ;  /* 0x0000040000067882 */ /* 0x000fe20000000000 */
[----:B------:R-:W-:Y:S01]  /*29d0*/  UMOV UR5, URZ ;  /* 0x000000ff00057c82 */ /* 0x000fe20008000000 */
[----:B------:R-:W-:-:S12]  /*29e0*/  ULEA UR6, UR47, UR6, 0x18 ;  /* 0x000000062f067291 */ /* 0x000fd8000f8ec0ff */
.L_x_51:
[----:B------:R-:W-:Y:S02]  /*29f0*/  LEA R2, R8, UR6, 0x3 ;  /* 0x0000000608027c11 */ /* 0x000fe4000f8e18ff */
[----:B------:R-:W-:-:S03]  /*2a00*/  SHF.L.U32 R5, R9, 0x1f, RZ ;  /* 0x0000001f09057819 */ /* 0x000fc600000006ff */
[----:B------:R-:W-:Y:S01]  /*2a10*/  VIADD R4, R2, 0x100 ;  /* 0x0000010002047836 */ /* 0x000fe20000000000 */
[----:B------:R-:W1:Y:S02]  /*2a20*/  SYNCS.PHASECHK.TRANS64.TRYWAIT P0, [R2+URZ+0xf0], R5 ;  /* 0x0000f005020075a7 */ /* 0x000e6400080011ff */
[----:B-1----:R-:W-:Y:S05]  /*2a30*/  @!P0 BRA `(.L_x_48) ;  /* 0x0000006c00088947 */ /* 0x002fea0003800000 */
.L_x_148:
[----:B------:R-:W-:Y:S01]  /*2a40*/  ULEA UR4, UR5, UR6, 0x3 ;  /* 0x0000000605047291 */ /* 0x000fe2000f8e18ff */
[----:B------:R-:W-:Y:S02]  /*2a50*/  PRMT R4, RZ, 0x654, R4 ;  /* 0x00000654ff047816 */ /* 0x000fe40000000004 */
[----:B-1----:R-:W-:Y:S01]  /*2a60*/  SHF.L.U32 R5, R12, 0x1f, RZ ;  /* 0x0000001f0c057819 */ /* 0x002fe200000006ff */
[----:B------:R-:W-:Y:S01]  /*2a70*/  UIADD3 UR7, UPT, UPT, UR4, 0x90, URZ ;  /* 0x0000009004077890 */ /* 0x000fe2000fffe0ff */
[----:B------:R1:W-:Y:S05]  /*2a80*/  SYNCS.ARRIVE.TRANS64.RED.A1T0 RZ, [R4+URZ], RZ ;  /* 0x000000ff04ff79a7 */ /* 0x0003ea00081004ff */
[----:B------:R-:W-:Y:S01]  /*2a90*/  IMAD.U32 R7, RZ, RZ, UR7 ;  /* 0x00000007ff077e24 */ /* 0x000fe2000f8e00ff */
[----:B------:R-:W2:Y:S04]  /*2aa0*/  SYNCS.PHASECHK.TRANS64.TRYWAIT P0, [UR4+0xa0], R5 ;  /* 0x0000a005ff0075a7 */ /* 0x000ea80008001104 */
[----:B------:R-:W-:Y:S01]  /*2ab0*/  PRMT R6, R0, 0x654, R7 ;  /* 0x0000065400067816 */ /* 0x000fe20000000007 */
[----:B-1----:R-:W-:Y:S01]  /*2ac0*/  @!P2 IMAD.MOV.U32 R4, RZ, RZ, 0x10 ;  /* 0x00000010ff04a424 */ /* 0x002fe200078e00ff */
[----:B--2---:R-:W-:Y:S06]  /*2ad0*/  @!P0 BRA `(.L_x_49) ;  /* 0x0000006800f48947 */ /* 0x004fec0003800000 */
.L_x_150:
[----:B------:R-:W-:Y:S01]  /*2ae0*/  ULEA UR8, UR5, UR6, 0x4 ;  /* 0x0000000605087291 */ /* 0x000fe2000f8e20ff */
[----:B------:R-:W-:Y:S01]  /*2af0*/  SEL R3, R6, R3, !P2 ;  /* 0x0000000306037207 */ /* 0x000fe20005000000 */
[----:B------:R-:W-:Y:S01]  /*2b00*/  UIADD3 UR9, UPT, UPT, UR4, 0x90, URZ ;  /* 0x0000009004097890 */ /* 0x000fe2000fffe0ff */
[----:B-1----:R-:W-:Y:S01]  /*2b10*/  LEA R2, R11, UR6, 0x3 ;  /* 0x000000060b027c11 */ /* 0x002fe2000f8e18ff */
[----:B------:R-:W-:Y:S01]  /*2b20*/  UIADD3 UR8, UPT, UPT, UR8, 0x120, URZ ;  /* 0x0000012008087890 */ /* 0x000fe2000fffe0ff */
[----:B------:R-:W-:Y:S01]  /*2b30*/  SHF.L.U32 R5, R10, 0x1f, RZ ;  /* 0x0000001f0a057819 */ /* 0x000fe200000006ff */
[----:B------:R1:W-:Y:S01]  /*2b40*/  @!P2 SYNCS.ARRIVE.TRANS64.RED RZ, [R3+URZ], R4 ;  /* 0x0000000403ffa9a7 */ /* 0x0003e200080004ff */
[----:B------:R-:W-:Y:S01]  /*2b50*/  UIADD3 UR4, UPT, UPT, UR5, 0x1, URZ ;  /* 0x0000000105047890 */ /* 0x000fe2000fffe0ff */
[----:B------:R-:W-:-:S03]  /*2b60*/  VIADD R8, R8, 0x1 ;  /* 0x0000000108087836 */ /* 0x000fc60000000000 */
[----:B------:R-:W-:Y:S02]  /*2b70*/  UISETP.NE.AND UP0, UPT, UR4, 0x2, UPT ;  /* 0x000000020400788c */ /* 0x000fe4000bf05270 */
[----:B------:R-:W-:Y:S06]  /*2b80*/  UGETNEXTWORKID.BROADCAST [UR8], [UR9] ;  /* 0x00000000080073ca */ /* 0x000fec0008000100 */
[----:B------:R-:W-:Y:S01]  /*2b90*/  USEL UR7, URZ, 0x1, UP0 ;  /* 0x00000001ff077887 */ /* 0x000fe20008000000 */
[----:B------:R-:W-:Y:S01]  /*2ba0*/  ISETP.NE.AND P0, PT, R8, 0x2, PT ;  /* 0x000000020800780c */ /* 0x000fe20003f05270 */
[----:B------:R-:W-:Y:S01]  /*2bb0*/  USEL UR5, UR4, URZ, UP0 ;  /* 0x000000ff04057287 */ /* 0x000fe20008000000 */
[----:B------:R-:W2:Y:S03]  /*2bc0*/  SYNCS.PHASECHK.TRANS64.TRYWAIT P1, [R2+URZ+0x90], R5 ;  /* 0x00009005020075a7 */ /* 0x000ea600080211ff */
[----:B------:R-:W-:Y:S01]  /*2bd0*/  LOP3.LUT R12, R12, UR7, RZ, 0x3c, !PT ;  /* 0x000000070c0c7c12 */ /* 0x000fe2000f8e3cff */
[----:B-12---:R-:W-:Y:S07]  /*2be0*/  @!P1 BRA `(.L_x_50) ;  /* 0x0000006800c89947 */ /* 0x006fee0003800000 */
.L_x_151:
[C---:B------:R-:W-:Y:S01]  /*2bf0*/  LEA R4, R11.reuse, UR6, 0x4 ;  /* 0x000000060b047c11 */ /* 0x040fe2000f8e20ff */
[----:B-1----:R-:W-:Y:S01]  /*2c00*/  VIADD R2, R2, 0xa0 ;  /* 0x000000a002027836 */ /* 0x002fe20000000000 */
[----:B------:R-:W-:Y:S01]  /*2c10*/  SEL R8, R8, RZ, P0 ;  /* 0x000000ff08087207 */ /* 0x000fe20000000000 */
[----:B------:R-:W-:-:S03]  /*2c20*/  VIADD R11, R11, 0x1 ;  /* 0x000000010b0b7836 */ /* 0x000fc60000000000 */
[----:B------:R-:W1:Y:S01]  /*2c30*/  LDS.128 R4, [R4+0x120] ;  /* 0x0001200004047984 */ /* 0x000e620000000c00 */
[----:B------:R-:W-:Y:S02]  /*2c40*/  PRMT R2, RZ, 0x654, R2 ;  /* 0x00000654ff027816 */ /* 0x000fe40000000002 */
[C---:B------:R-:W-:Y:S01]  /*2c50*/  ISETP.NE.AND P1, PT, R11.reuse, 0x2, PT ;  /* 0x000000020b00780c */ /* 0x040fe20003f25270 */
[----:B------:R-:W-:Y:S01]  /*2c60*/  @!PT LDS RZ, [RZ] ;  /* 0x00000000fffff984 */ /* 0x000fe20000000800 */
[----:B------:R-:W-:Y:S01]  /*2c70*/  @!PT LDS RZ, [RZ] ;  /* 0x00000000fffff984 */ /* 0x000fe20000000800 */
[----:B------:R-:W-:Y:S01]  /*2c80*/  @!PT LDS RZ, [RZ] ;  /* 0x00000000fffff984 */ /* 0x000fe20000000800 */
[----:B------:R-:W-:Y:S01]  /*2c90*/  @!PT LDS RZ, [RZ] ;  /* 0x00000000fffff984 */ /* 0x000fe20000000800 */
[----:B------:R2:W-:Y:S06]  /*2ca0*/  MEMBAR.ALL.CTA ;  /* 0x0000000000007992 */ /* 0x0005ec0000008000 */
[----:B--2---:R-:W2:Y:S01]  /*2cb0*/  FENCE.VIEW.ASYNC.S ;  /* 0x00000000000073c6 */ /* 0x004ea20000000000 */
[----:B------:R-:W-:Y:S01]  /*2cc0*/  SEL R11, R11, RZ, P1 ;  /* 0x000000ff0b0b7207 */ /* 0x000fe20000800000 */
[----:B--2---:R2:W-:Y:S01]  /*2cd0*/  SYNCS.ARRIVE.TRANS64.RED.A1T0 RZ, [R2+URZ], RZ ;  /* 0x000000ff02ff79a7 */ /* 0x0045e200081004ff */
[----:B-1----:R-:W-:-:S02]  /*2ce0*/  LOP3.LUT P3, RZ, R6, 0x1, RZ, 0xc0, !PT ;  /* 0x0000000106ff7812 */ /* 0x002fc4000786c0ff */
[----:B------:R-:W-:-:S04]  /*2cf0*/  SEL R5, RZ, 0x1, P1 ;  /* 0x00000001ff057807 */ /* 0x000fc80000800000 */
[----:B------:R-:W-:Y:S02]  /*2d00*/  LOP3.LUT R10, R10, R5, RZ, 0x3c, !PT ;  /* 0x000000050a0a7212 */ /* 0x000fe400078e3cff */
[----:B--2---:R-:W-:-:S04]  /*2d10*/  SEL R2, RZ, 0x1, P0 ;  /* 0x00000001ff027807 */ /* 0x004fc80000000000 */
[----:B------:R-:W-:Y:S01]  /*2d20*/  LOP3.LUT R9, R9, R2, RZ, 0x3c, !PT ;  /* 0x0000000209097212 */ /* 0x000fe200078e3cff */
[----:B------:R-:W-:Y:S06]  /*2d30*/  @P3 BRA `(.L_x_51) ;  /* 0xfffffffc002c3947 */ /* 0x000fec000383ffff */
[----:B------:R-:W-:Y:S01]  /*2d40*/  ULEA UR4, UR5, UR6, 0x3 ;  /* 0x0000000605047291 */ /* 0x000fe2000f8e18ff */
[----:B------:R-:W-:-:S08]  /*2d50*/  SHF.L.U32 R3, R12, 0x1f, RZ ;  /* 0x0000001f0c037819 */ /* 0x000fd000000006ff */
[----:B------:R-:W1:Y:S02]  /*2d60*/  SYNCS.PHASECHK.TRANS64 P0, [UR4+0xa0], R3 ;  /* 0x0000a003ff0075a7 */ /* 0x000e640008001004 */
[----:B-1----:R-:W-:Y:S05]  /*2d70*/  @P0 BRA `(.L_x_52) ;  /* 0x0000000000080947 */ /* 0x002fea0003800000 */
[----:B------:R-:W1:Y:S02]  /*2d80*/  SYNCS.PHASECHK.TRANS64.TRYWAIT P0, [UR4+0xa0], R3 ;  /* 0x0000a003ff0075a7 */ /* 0x000e640008001104 */
[----:B-1----:R-:W-:Y:S05]  /*2d90*/  @!P0 BRA `(.L_x_53) ;  /* 0x0000006800708947 */ /* 0x002fea0003800000 */
.L_x_52:
[----:B------:R-:W-:-:S04]  /*2da0*/  UIADD3 UR7, UPT, UPT, UR5, 0x1, URZ ;  /* 0x0000000105077890 */ /* 0x000fc8000fffe0ff */
[----:B------:R-:W-:-:S04]  /*2db0*/  UISETP.NE.AND UP0, UPT, UR7, 0x2, UPT ;  /* 0x000000020700788c */ /* 0x000fc8000bf05270 */
[----:B------:R-:W-:Y:S02]  /*2dc0*/  USEL UR8, URZ, 0x1, UP0 ;  /* 0x00000001ff087887 */ /* 0x000fe40008000000 */
[----:B------:R-:W-:-:S04]  /*2dd0*/  USEL UR7, UR7, URZ, UP0 ;  /* 0x000000ff07077287 */ /* 0x000fc80008000000 */
[----:B------:R-:W-:Y:S01]  /*2de0*/  ULEA UR7, UR7, UR6, 0x3 ;  /* 0x0000000607077291 */ /* 0x000fe2000f8e18ff */
[----:B-1----:R-:W-:-:S04]  /*2df0*/  LOP3.LUT R3, R12, UR8, RZ, 0x3c, !PT ;  /* 0x000000080c037c12 */ /* 0x002fc8000f8e3cff */
[----:B------:R-:W-:-:S04]  /*2e00*/  SHF.L.U32 R0, R3, 0x1f, RZ ;  /* 0x0000001f03007819 */ /* 0x000fc800000006ff */
[----:B------:R-:W1:Y:S02]  /*2e10*/  SYNCS.PHASECHK.TRANS64 P0, [UR7+0xa0], R0 ;  /* 0x0000a000ff0075a7 */ /* 0x000e640008001007 */
[----:B-1----:R-:W-:Y:S05]  /*2e20*/  @P0 EXIT ;  /* 0x000000000000094d */ /* 0x002fea0003800000 */
[----:B------:R-:W-:Y:S02]  /*2e30*/  SHF.L.U32 R3, R3, 0x1f, RZ ;  /* 0x0000001f03037819 */ /* 0x000fe400000006ff */
[----:B------:R-:W-:-:S07]  /*2e40*/  MOV R0, UR7 ;  /* 0x0000000700007c02 */ /* 0x000fce0008000f00 */
.L_x_54:
[----:B-1----:R1:W2:Y:S02]  /*2e50*/  SYNCS.PHASECHK.TRANS64.TRYWAIT P0, [R0+URZ+0xa0], R3 ;  /* 0x0000a003000075a7 */ /* 0x0022a400080011ff */
[----:B--2---:R-:W-:Y:S05]  /*2e60*/  @!P0 NANOSLEEP.SYNCS 0x989680 ;  /* 0x009896800000895d */ /* 0x004fea0003900000 */
[----:B------:R-:W2:Y:S02]  /*2e70*/  @!P0 SYNCS.PHASECHK.TRANS64 P0, [R0+URZ+0xa0], R3 ;  /* 0x0000a003000085a7 */ /* 0x000ea400080010ff */
[----:B--2---:R-:W-:Y:S05]  /*2e80*/  @P0 EXIT ;  /* 0x000000000000094d */ /* 0x004fea0003800000 */
[----:B------:R-:W-:Y:S05]  /*2e90*/  BRA `(.L_x_54) ;  /* 0xfffffffc00ec7947 */ /* 0x000fea000383ffff */
.L_x_47:
[----:B------:R-:W-:Y:S05]  /*2ea0*/  BRA.U UP4, `(.L_x_55) ;  /* 0x0000000d04bc7547 */ /* 0x000fea000b800000 */
[----:B------:R-:W-:Y:S01]  /*2eb0*/  UMOV UR4, 0x40 ;  /* 0x0000004000047882 */ /* 0x000fe20000000000 */
[----:B------:R-:W-:Y:S01]  /*2ec0*/  NOP ;  /* 0x0000000000007918 */ /* 0x000fe20000000000 */
[----:B------:R-:W-:Y:S01]  /*2ed0*/  ULEA UR5, UR47, UR4, 0x18 ;  /* 0x000000042f057291 */ /* 0x000fe2000f8ec0ff */
[----:B------:R-:W-:Y:S02]  /*2ee0*/  UMOV UR6, 0x400 ;  /* 0x0000040000067882 */ /* 0x000fe40000000000 */
[----:B------:R-:W-:-:S06]  /*2ef0*/  ULEA UR6, UR47, UR6, 0x18 ;  /* 0x000000062f067291 */ /* 0x000fcc000f8ec0ff */
[----:B------:R-:W1:Y:S02]  /*2f00*/  LDS.U8 R0, [UR5+0x1c] ;  /* 0x00001c05ff007984 */ /* 0x000e640008000000 */
[----:B-1----:R-:W-:-:S13]  /*2f10*/  ISETP.NE.AND P0, PT, R0, RZ, PT ;  /* 0x000000ff0000720c */ /* 0x002fda0003f05270 */
[----:B------:R-:W-:Y:S05]  /*2f20*/  @P0 BRA `(.L_x_56) ;  /* 0x0000000000580947 */ /* 0x000fea0003800000 */
[----:B------:R-:W-:-:S13]  /*2f30*/  ELECT P0, URZ, PT ;  /* 0x0000000000ff782f */ /* 0x000fda0003800000 */
[----:B------:R-:W-:Y:S05]  /*2f40*/  @!P0 BRA `(.L_x_57) ;  /* 0x0000000000608947 */ /* 0x000fea0003800000 */
[----:B------:R-:W-:Y:S01]  /*2f50*/  UMOV UR4, 0x10 ;  /* 0x0000001000047882 */ /* 0x000fe20000000000 */
[----:B------:R-:W-:Y:S01]  /*2f60*/  HFMA2 R0, -RZ, RZ, 0, 5.9604644775390625e-08 ;  /* 0x00000001ff007431 */ /* 0x000fe200000001ff */
[----:B------:R-:W-:-:S03]  /*2f70*/  MOV R3, 0xffff ;  /* 0x0000ffff00037802 */ /* 0x000fc60000000f00 */
[----:B------:R-:W-:Y:S04]  /*2f80*/  DEPBAR.LE SB1, 0x36 ;  /* 0x00009d800000791a */ /* 0x000fe80000000000 */
[----:B------:R-:W1:Y:S02]  /*2f90*/  UTCATOMSWS.FIND_AND_SET.ALIGN UP0, UR4, UR4 ;  /* 0x00000004000475e3 */ /* 0x000e640008000800 */
[----:B-1----:R-:W-:Y:S01]  /*2fa0*/  MOV R4, UR4 ;  /* 0x0000000400047c02 */ /* 0x002fe20008000f00 */
[----:B------:R-:W-:Y:S06]  /*2fb0*/  BRA.U UP0, `(.L_x_58) ;  /* 0x0000000100187547 */ /* 0x000fec000b800000 */
.L_x_59:
[----:B------:R-:W-:Y:S05]  /*2fc0*/  NANOSLEEP 0x64 ;  /* 0x000000640000795d */ /* 0x000fea0003800000 */
[----:B------:R-:W-:-:S05]  /*2fd0*/  UMOV UR4, 0x10 ;  /* 0x0000001000047882 */ /* 0x000fca0000000000 */
[----:B------:R-:W-:Y:S04]  /*2fe0*/  DEPBAR.LE SB1, 0x36 ;  /* 0x00009d800000791a */ /* 0x000fe80000000000 */
[----:B------:R-:W1:Y:S02]  /*2ff0*/  UTCATOMSWS.FIND_AND_SET.ALIGN UP0, UR4, UR4 ;  /* 0x00000004000475e3 */ /* 0x000e640008000800 */
[----:B-1----:R-:W-:Y:S01]  /*3000*/  MOV R4, UR4 ;  /* 0x0000000400047c02 */ /* 0x002fe20008000f00 */
[----:B------:R-:W-:Y:S05]  /*3010*/  BRA.U !UP0, `(.L_x_59) ;  /* 0xfffffffd08e87547 */ /* 0x000fea000b83ffff */
.L_x_58:
[-C--:B------:R-:W-:Y:S02]  /*3020*/  SHF.L.U32 R3, R3, R4.reuse, RZ ;  /* 0x0000000403037219 */ /* 0x080fe400000006ff */
[----:B------:R-:W-:Y:S01]  /*3030*/  SHF.L.U32 R0, R0, R4, RZ ;  /* 0x0000000400007219 */ /* 0x000fe200000006ff */
[----:B------:R-:W-:Y:S02]  /*3040*/  IMAD.SHL.U32 R4, R4, 0x20, RZ ;  /* 0x0000002004047824 */ /* 0x000fe400078e00ff */
[----:B------:R1:W-:Y:S04]  /*3050*/  ATOMS.OR RZ, [UR5+0x14], R3 ;  /* 0x00001403ffff798c */ /* 0x0003e8000b000005 */
[----:B------:R1:W-:Y:S04]  /*3060*/  ATOMS.OR RZ, [UR5+0x18], R0 ;  /* 0x00001800ffff798c */ /* 0x0003e8000b000005 */
[----:B------:R1:W-:Y:S01]  /*3070*/  STS [UR6+0x140], R4 ;  /* 0x00014004ff007988 */ /* 0x0003e20008000806 */
[----:B------:R-:W-:Y:S05]  /*3080*/  BRA `(.L_x_57) ;  /* 0x0000000000107947 */ /* 0x000fea0003800000 */
.L_x_56:
[----:B------:R-:W-:Y:S02]  /*3090*/  MOV R0, 0xffffffff ;  /* 0xffffffff00007802 */ /* 0x000fe40000000f00 */
[----:B------:R-:W-:-:S03]  /*30a0*/  MOV R4, 0x30d0 ;  /* 0x000030d000047802 */ /* 0x000fc60000000f00 */
[----:B------:R1:W-:Y:S04]  /*30b0*/  STS [UR6+0x140], R0 ;  /* 0x00014000ff007988 */ /* 0x0003e80008000806 */
[----:B-1---5:R-:W-:Y:S05]  /*30c0*/  CALL.REL.NOINC `($__internal_1_$__cuda_sm10x_tcgen05_guardrail_trap_phase_invalid_during_alloc) ;  /* 0x0000006c00bc7944 */ /* 0x022fea0003c00000 */
.L_x_57:
[----:B------:R-:W-:Y:S05]  /*30d0*/  WARPSYNC.ALL ;  /* 0x0000000000007948 */ /* 0x000fea0003800000 */
[----:B------:R-:W2:Y:S01]  /*30e0*/  S2UR UR4, SR_CgaCtaId ;  /* 0x00000000000479c3 */ /* 0x000ea20000008800 */
[----:B------:R-:W-:Y:S01]  /*30f0*/  UMOV UR26, 0x400 ;  /* 0x00000400001a7882 */ /* 0x000fe20000000000 */
[----:B------:R-:W-:-:S06]  /*3100*/  NOP ;  /* 0x0000000000007918 */ /* 0x000fcc0000000000 */
[----:B------:R-:W-:Y:S06]  /*3110*/  BAR.ARV 0x6, 0xa0 ;  /* 0x0182800000007b1d */ /* 0x000fec0000002000 */
[----:B------:R-:W3:Y:S01]  /*3120*/  LDCU UR5, c[0x0][0x38c] ;  /* 0x00007180ff0577ac */ /* 0x000ee20008000800 */
[----:B------:R-:W-:Y:S01]  /*3130*/  LOP3.LUT R2, R2, 0xffff, RZ, 0xc0, !PT ;  /* 0x0000ffff02027812 */ /* 0x000fe200078ec0ff */
[----:B------:R-:W-:Y:S01]  /*3140*/  IMAD.MOV.U32 R11, RZ, RZ, 0x1 ;  /* 0x00000001ff0b7424 */ /* 0x000fe200078e00ff */
[----:B------:R-:W-:Y:S01]  /*3150*/  CS2R R8, SRZ ;  /* 0x0000000000087805 */ /* 0x000fe2000001ff00 */
[----:B------:R-:W4:Y:S01]  /*3160*/  LDCU UR7, c[0x0][0x38c] ;  /* 0x00007180ff0777ac */ /* 0x000f220008000800 */
[----:B------:R-:W-:Y:S01]  /*3170*/  R2UR UR27, R2 ;  /* 0x00000000021b72ca */ /* 0x000fe200000e0000 */
[----:B------:R-:W-:Y:S01]  /*3180*/  IMAD.MOV.U32 R10, RZ, RZ, RZ ;  /* 0x000000ffff0a7224 */ /* 0x000fe200078e00ff */
[----:B------:R-:W-:Y:S01]  /*3190*/  UMOV UR31, URZ ;  /* 0x000000ff001f7c82 */ /* 0x000fe20008000000 */
[----:B------:R-:W-:Y:S01]  /*31a0*/  UMOV UR22, URZ ;  /* 0x000000ff00167c82 */ /* 0x000fe20008000000 */
[----:B--2---:R-:W-:Y:S01]  /*31b0*/  ULEA UR26, UR4, UR26, 0x18 ;  /* 0x0000001a041a7291 */ /* 0x004fe2000f8ec0ff */
[----:B------:R-:W-:Y:S01]  /*31c0*/  UMOV UR38, 0x0 ;  /* 0x0000000000267882 */ /* 0x000fe20000000000 */
[----:B------:R-:W-:-:S02]  /*31d0*/  UMOV UR39, 0x8200010 ;  /* 0x0820001000277882 */ /* 0x000fc40000000000 */
[----:B------:R-:W-:Y:S02]  /*31e0*/  UIADD3 UR4, UPT, UPT, UR26, 0x8400, URZ ;  /* 0x000084001a047890 */ /* 0x000fe4000fffe0ff */
[----:B------:R-:W-:Y:S02]  /*31f0*/  UIADD3 UR6, UPT, UPT, UR26, 0x18400, URZ ;  /* 0x000184001a067890 */ /* 0x000fe4000fffe0ff */
[----:B---3--:R-:W-:Y:S01]  /*3200*/  UIADD3 UR5, UPT, UPT, UR5, 0x3f, URZ ;  /* 0x0000003f05057890 */ /* 0x008fe2000fffe0ff */
[----:B-1----:R-:W1:Y:S01]  /*3210*/  LDS R0, [UR26+0x140] ;  /* 0x0001401aff007984 */ /* 0x002e620008000800 */
[----:B------:R-:W-:Y:S01]  /*3220*/  UMOV UR36, 0x0 ;  /* 0x0000000000247882 */ /* 0x000fe20000000000 */
[----:B------:R-:W-:Y:S01]  /*3230*/  UMOV UR37, 0x8200010 ;  /* 0x0820001000257882 */ /* 0x000fe20000000000 */
[----:B------:R-:W-:Y:S02]  /*3240*/  USHF.R.S32.HI UR40, URZ, 0x1f, UR5 ;  /* 0x0000001fff287899 */ /* 0x000fe40008011405 */
[----:B----4-:R-:W-:-:S02]  /*3250*/  UISETP.GE.AND UP4, UPT, UR7, 0x1, UPT ;  /* 0x000000010700788c */ /* 0x010fc4000bf86270 */
[----:B------:R-:W-:Y:S02]  /*3260*/  ULEA.HI UR40, UR40, UR5, URZ, 0x6 ;  /* 0x0000000528287291 */ /* 0x000fe4000f8f30ff */
[----:B------:R-:W-:Y:S02]  /*3270*/  USHF.R.U32.HI UR5, URZ, 0x4, UR4 ;  /* 0x00000004ff057899 */ /* 0x000fe40008011604 */
[----:B------:R-:W-:Y:S02]  /*3280*/  USHF.R.S32.HI UR40, URZ, 0x6, UR40 ;  /* 0x00000006ff287899 */ /* 0x000fe40008011428 */
[----:B------:R-:W-:Y:S02]  /*3290*/  USHF.R.U32.HI UR4, URZ, 0x4, UR6 ;  /* 0x00000004ff047899 */ /* 0x000fe40008011606 */
[----:B------:R-:W-:Y:S02]  /*32a0*/  UISETP.LT.AND UP0, UPT, UR40, 0x1, UPT ;  /* 0x000000012800788c */ /* 0x000fe4000bf01270 */
[----:B------:R-:W-:-:S02]  /*32b0*/  ULOP3.LUT UR5, UR5, 0x3fff, URZ, 0xc0, !UPT ;  /* 0x00003fff05057892 */ /* 0x000fc4000f8ec0ff */
[----:B------:R-:W-:Y:S02]  /*32c0*/  ULOP3.LUT UR4, UR4, 0x3fff, URZ, 0xc0, !UPT ;  /* 0x00003fff04047892 */ /* 0x000fe4000f8ec0ff */
[----:B------:R-:W-:Y:S02]  /*32d0*/  USEL UR41, UR40, 0x1, !UP0 ;  /* 0x0000000128297887 */ /* 0x000fe4000c000000 */
[----:B------:R-:W-:Y:S02]  /*32e0*/  ULOP3.LUT UR28, UR5, 0x10000, URZ, 0xfc, !UPT ;  /* 0x00010000051c7892 */ /* 0x000fe4000f8efcff */
[----:B------:R-:W-:Y:S02]  /*32f0*/  ULOP3.LUT UR29, UR4, 0x10000, URZ, 0xfc, !UPT ;  /* 0x00010000041d7892 */ /* 0x000fe4000f8efcff */
[----:B------:R-:W-:Y:S01]  /*3300*/  UIADD3 UR41, UPT, UPT, -UR41, URZ, URZ ;  /* 0x000000ff29297290 */ /* 0x000fe2000fffe1ff */
[----:B------:R-:W-:Y:S01]  /*3310*/  UMOV UR34, 0x0 ;  /* 0x0000000000227882 */ /* 0x000fe20000000000 */
[----:B------:R-:W-:Y:S01]  /*3320*/  UMOV UR35, 0x8200010 ;  /* 0x0820001000237882 */ /* 0x000fe20000000000 */
[----:B------:R-:W-:Y:S01]  /*3330*/  UMOV UR32, 0x0 ;  /* 0x0000000000207882 */ /* 0x000fe20000000000 */
[----:B------:R-:W-:Y:S01]  /*3340*/  UMOV UR33, 0x8200010 ;  /* 0x0820001000217882 */ /* 0x000fe20000000000 */
[----:B-1----:R-:W-:-:S15]  /*3350*/  R2UR UR42, R0 ;  /* 0x00000000002a72ca */ /* 0x002fde00000e0000 */
.L_x_66:
[----:B------:R-:W-:Y:S02]  /*3360*/  LEA R0, R10, UR26, 0x3 ;  /* 0x0000001a0a007c11 */ /* 0x000fe4000f8e18ff */
[----:B------:R-:W-:Y:S02]  /*3370*/  SHF.L.U32 R5, R9, 0x1f, RZ ;  /* 0x0000001f09057819 */ /* 0x000fe400000006ff */
[----:B------:R-:W-:Y:S01]  /*3380*/  PLOP3.LUT P0, PT, PT, PT, UP4, 0x80, 0x8 ;  /* 0x000000000008781c */ /* 0x000fe20003f0f048 */
[----:B------:R-:W-:Y:S01]  /*3390*/  VIADD R3, R0, 0xa0 ;  /* 0x000000a000037836 */ /* 0x000fe20000000000 */
[----:B-1----:R-:W1:Y:S02]  /*33a0*/  SYNCS.PHASECHK.TRANS64.TRYWAIT P1, [R0+URZ+0x90], R5 ;  /* 0x00009005000075a7 */ /* 0x002e6400080211ff */
[----:B-1-3--:R-:W-:Y:S09]  /*33b0*/  @!P1 BRA `(.L_x_60) ;  /* 0x0000006400009947 */ /* 0x00aff20003800000 */
.L_x_153:
[----:B------:R-:W-:Y:S01]  /*33c0*/  LEA R4, R10, UR26, 0x4 ;  /* 0x0000001a0a047c11 */ /* 0x000fe2000f8e20ff */
[----:B------:R-:W-:Y:S01]  /*33d0*/  @UP4 ULEA UR4, UR22, UR26, 0x3 ;  /* 0x0000001a16044291 */ /* 0x000fe2000f8e18ff */
[----:B------:R-:W-:Y:S01]  /*33e0*/  PLOP3.LUT P2, PT, PT, PT, PT, 0x80, 0x8 ;  /* 0x000000000008781c */ /* 0x000fe20003f4f070 */
[----:B------:R-:W-:Y:S01]  /*33f0*/  ULEA UR30, UR31, UR26, 0x3 ;  /* 0x0000001a1f1e7291 */ /* 0x000fe2000f8e18ff */
[----:B------:R-:W-:Y:S01]  /*3400*/  PRMT R3, RZ, 0x654, R3 ;  /* 0x00000654ff037816 */ /* 0x000fe20000000003 */
[----:B------:R-:W-:Y:S01]  /*3410*/  ULEA UR11, UR31, UR42, 0x7 ;  /* 0x0000002a1f0b7291 */ /* 0x000fe2000f8e38ff */
[----:B-1----:R-:W1:Y:S01]  /*3420*/  LDS.128 R4, [R4+0x120] ;  /* 0x0001200004047984 */ /* 0x002e620000000c00 */
[----:B------:R-:W-:Y:S02]  /*3430*/  @P0 SHF.L.U32 R2, R8, 0x1f, RZ ;  /* 0x0000001f08020819 */ /* 0x000fe400000006ff */
[----:B------:R-:W-:Y:S01]  /*3440*/  SHF.L.U32 R0, R11, 0x1f, RZ ;  /* 0x0000001f0b007819 */ /* 0x000fe200000006ff */
[----:B------:R-:W-:Y:S01]  /*3450*/  @!PT LDS RZ, [RZ] ;  /* 0x00000000fffff984 */ /* 0x000fe20000000800 */
[----:B------:R-:W-:Y:S01]  /*3460*/  @!PT LDS RZ, [RZ] ;  /* 0x00000000fffff984 */ /* 0x000fe20000000800 */
[----:B------:R-:W-:Y:S01]  /*3470*/  @!PT LDS RZ, [RZ] ;  /* 0x00000000fffff984 */ /* 0x000fe20000000800 */
[----:B------:R-:W-:Y:S01]  /*3480*/  @!PT LDS RZ, [RZ] ;  /* 0x00000000fffff984 */ /* 0x000fe20000000800 */
[----:B------:R2:W-:Y:S06]  /*3490*/  MEMBAR.ALL.CTA ;  /* 0x0000000000007992 */ /* 0x0005ec0000008000 */
[----:B--2---:R-:W2:Y:S02]  /*34a0*/  FENCE.VIEW.ASYNC.S ;  /* 0x00000000000073c6 */ /* 0x004ea40000000000 */
[----:B--2---:R2:W-:Y:S01]  /*34b0*/  SYNCS.ARRIVE.TRANS64.RED.A1T0 RZ, [R3+URZ], RZ ;  /* 0x000000ff03ff79a7 */ /* 0x0045e200081004ff */
[----:B------:R2:W3:Y:S01]  /*34c0*/  @P0 SYNCS.PHASECHK.TRANS64.TRYWAIT P2, [UR4], R2 ;  /* 0x00000002ff0005a7 */ /* 0x0004e20008041104 */
[----:B-1----:R-:W-:Y:S01]  /*34d0*/  LOP3.LUT P1, RZ, R6, 0x1, RZ, 0xc0, !PT ;  /* 0x0000000106ff7812 */ /* 0x002fe2000782c0ff */
[----:B------:R-:W1:Y:S02]  /*34e0*/  SYNCS.PHASECHK.TRANS64.TRYWAIT P0, [UR30+0xd0], R0 ;  /* 0x0000d000ff0075a7 */ /* 0x000e64000800111e */
[----:B-123--:R-:W-:Y:S10]  /*34f0*/  @!P0 BRA `(.L_x_61) ;  /* 0x0000006000c48947 */ /* 0x00eff40003800000 */
.L_x_155:
[----:B------:R-:W-:Y:S01]  /*3500*/  IADD3 R10, PT, PT, R10, 0x1, RZ ;  /* 0x000000010a0a7810 */ /* 0x000fe20007ffe0ff */
[----:B------:R-:W-:Y:S06]  /*3510*/  BRA.U !UP4, `(.L_x_62) ;  /* 0x000000010cc07547 */ /* 0x000fec000b800000 */
[----:B------:R-:W-:Y:S01]  /*3520*/  UPLOP3.LUT UP2, UPT, UPT, UPT, UPT, 0x40, 0x4 ;  /* 0x000000000004789c */ /* 0x000fe20003f4e870 */
[----:B------:R-:W-:Y:S01]  /*3530*/  UMOV UR24, UR41 ;  /* 0x0000002900187c82 */ /* 0x000fe20008000000 */
[----:B------:R-:W-:Y:S01]  /*3540*/  UMOV UR23, UR40 ;  /* 0x0000002800177c82 */ /* 0x000fe20008000000 */
[----:B------:R-:W-:-:S08]  /*3550*/  UMOV UR10, UR22 ;  /* 0x00000016000a7c82 */ /* 0x000fd00008000000 */
.L_x_65:
[----:B------:R-:W-:Y:S02]  /*3560*/  UIADD3 UR24, UPT, UPT, UR24, 0x1, URZ ;  /* 0x0000000118187890 */ /* 0x000fe4000fffe0ff */
[----:B--2---:R-:W-:Y:S02]  /*3570*/  ULEA UR5, UR10, UR26, 0x3 ;  /* 0x0000001a0a057291 */ /* 0x004fe4000f8e18ff */
[----:B------:R-:W-:Y:S01]  /*3580*/  UISETP.NE.AND UP3, UPT, UR24, URZ, UPT ;  /* 0x000000ff1800728c */ /* 0x000fe2000bf65270 */
[----:B---3--:R-:W-:Y:S10]  /*3590*/  @P2 BRA `(.L_x_63) ;  /* 0x00000000000c2947 */ /* 0x008ff40003800000 */
[----:B-1----:R-:W-:Y:S04]  /*35a0*/  SHF.L.U32 R3, R8, 0x1f, RZ ;  /* 0x0000001f08037819 */ /* 0x002fe800000006ff */
[----:B------:R-:W1:Y:S02]  /*35b0*/  SYNCS.PHASECHK.TRANS64.TRYWAIT P0, [UR5], R3 ;  /* 0x00000003ff0075a7 */ /* 0x000e640008001105 */
[----:B-1----:R-:W-:Y:S05]  /*35c0*/  @!P0 BRA `(.L_x_64) ;  /* 0x0000006000a88947 */ /* 0x002fea0003800000 */
.L_x_63:
[----:B------:R-:W-:Y:S01]  /*35d0*/  UISETP.NE.AND UP0, UPT, UR23, 0x1, UPT ;  /* 0x000000011700788c */ /* 0x000fe2000bf05270 */
[----:B------:R-:W-:Y:S01]  /*35e0*/  PLOP3.LUT P2, PT, PT, PT, PT, 0x80, 0x8 ;  /* 0x000000000008781c */ /* 0x000fe20003f4f070 */
[----:B------:R-:W-:Y:S02]  /*35f0*/  UIADD3 UR4, UPT, UPT, UR10, 0x1, URZ ;  /* 0x000000010a047890 */ /* 0x000fe4000fffe0ff */
[----:B------:R-:W-:Y:S02]  /*3600*/  UIADD3 UR25, UPT, UPT, UR5, 0x20, URZ ;  /* 0x0000002005197890 */ /* 0x000fe4000fffe0ff */
[----:B------:R-:W-:Y:S01]  /*3610*/  UISETP.NE.AND UP1, UPT, UR4, 0x4, UPT ;  /* 0x000000040400788c */ /* 0x000fe2000bf25270 */
[----:B------:R-:W-:Y:S01]  /*3620*/  PLOP3.LUT P0, PT, PT, PT, UP0, 0x80, 0x8 ;  /* 0x000000000008781c */ /* 0x000fe20003f0f008 */
[----:B------:R-:W-:Y:S02]  /*3630*/  UIADD3 UR23, UPT, UPT, UR23, -0x1, URZ ;  /* 0xffffffff17177890 */ /* 0x000fe4000fffe0ff */
[----:B------:R-:W-:Y:S02]  /*3640*/  USEL UR6, URZ, 0x1, UP1 ;  /* 0x00000001ff067887 */ /* 0x000fe40008800000 */
[----:B------:R-:W-:Y:S01]  /*3650*/  USEL UR22, UR4, URZ, UP1 ;  /* 0x000000ff04167287 */ /* 0x000fe20008800000 */
[----:B------:R-:W-:Y:S01]  /*3660*/  UMOV UR7, 0x40004040 ;  /* 0x4000404000077882 */ /* 0x000fe20000000000 */
[----:B------:R-:W-:Y:S02]  /*3670*/  UMOV UR5, 0x40004040 ;  /* 0x4000404000057882 */ /* 0x000fe40000000000 */
[----:B------:R-:W-:Y:S01]  /*3680*/  @UP0 ULEA UR4, UR22, UR26, 0x3 ;  /* 0x0000001a16040291 */ /* 0x000fe2000f8e18ff */
[----:B------:R-:W-:Y:S01]  /*3690*/  LOP3.LUT R8, R8, UR6, RZ, 0x3c, !PT ;  /* 0x0000000608087c12 */ /* 0x000fe2000f8e3cff */
[----:B------:R-:W-:Y:S01]  /*36a0*/  ULEA UR6, UR10, UR29, 0xa ;  /* 0x0000001d0a067291 */ /* 0x000fe2000f8e50ff */
[----:B------:R-:W-:Y:S02]  /*36b0*/  UMOV UR21, 0x40004040 ;  /* 0x4000404000157882 */ /* 0x000fe40000000000 */
[----:B-1----:R-:W-:Y:S01]  /*36c0*/  @P0 SHF.L.U32 R0, R8, 0x1f, RZ ;  /* 0x0000001f08000819 */ /* 0x002fe200000006ff */
[----:B------:R-:W-:Y:S02]  /*36d0*/  UIADD3 UR20, UPT, UPT, UR6, 0x2, URZ ;  /* 0x0000000206147890 */ /* 0x000fe4000fffe0ff */
[----:B------:R-:W-:Y:S01]  /*36e0*/  UIADD3 UR16, UPT, UPT, UR6, 0x4, URZ ;  /* 0x0000000406107890 */ /* 0x000fe2000fffe0ff */
[----:B------:R2:W3:Y:S01]  /*36f0*/  @P0 SYNCS.PHASECHK.TRANS64.TRYWAIT P2, [UR4], R0 ;  /* 0x00000000ff0005a7 */ /* 0x0004e20008041104 */
[----:B------:R-:W-:Y:S02]  /*3700*/  ULEA UR4, UR10, UR28, 0xa ;  /* 0x0000001c0a047291 */ /* 0x000fe4000f8e50ff */
[----:B------:R-:W-:Y:S02]  /*3710*/  UIADD3 UR12, UPT, UPT, UR6, 0x6, URZ ;  /* 0x00000006060c7890 */ /* 0x000fe4000fffe0ff */
[----:B------:R-:W-:Y:S02]  /*3720*/  UIADD3 UR18, UPT, UPT, UR4, 0x2, URZ ;  /* 0x0000000204127890 */ /* 0x000fe4000fffe0ff */
[----:B------:R-:W-:Y:S02]  /*3730*/  UIADD3 UR14, UPT, UPT, UR4, 0x4, URZ ;  /* 0x00000004040e7890 */ /* 0x000fe4000fffe0ff */
[----:B------:R-:W-:Y:S01]  /*3740*/  UIADD3 UR8, UPT, UPT, UR4, 0x6, URZ ;  /* 0x0000000604087890 */ /* 0x000fe2000fffe0ff */
[----:B------:R2:W-:Y:S01]  /*3750*/  UTCHMMA gdesc[UR4], gdesc[UR6], tmem[UR11], tmem[UR38], idesc[UR39], UP2 ;  /* 0x00ff2606040075ea */ /* 0x0005e2000900000b */
[----:B------:R-:W-:Y:S01]  /*3760*/  UPLOP3.LUT UP2, UPT, UPT, UPT, UPT, 0x80, 0x8 ;  /* 0x000000000008789c */ /* 0x000fe20003f4f070 */
[----:B------:R-:W-:Y:S01]  /*3770*/  UMOV UR19, 0x40004040 ;  /* 0x4000404000137882 */ /* 0x000fe20000000000 */
[----:B------:R-:W-:Y:S01]  /*3780*/  UMOV UR17, 0x40004040 ;  /* 0x4000404000117882 */ /* 0x000fe20000000000 */
[----:B------:R2:W-:Y:S01]  /*3790*/  UTCHMMA gdesc[UR18], gdesc[UR20], tmem[UR11], tmem[UR36], idesc[UR37], UPT ;  /* 0x00ff2414120075ea */ /* 0x0005e2000b80000b */
[----:B------:R-:W-:Y:S01]  /*37a0*/  UMOV UR15, 0x40004040 ;  /* 0x40004040000f7882 */ /* 0x000fe20000000000 */
[----:B------:R-:W-:Y:S01]  /*37b0*/  UMOV UR13, 0x40004040 ;  /* 0x40004040000d7882 */ /* 0x000fe20000000000 */
[----:B------:R-:W-:Y:S01]  /*37c0*/  UMOV UR9, 0x40004040 ;  /* 0x4000404000097882 */ /* 0x000fe20000000000 */
[----:B------:R2:W-:Y:S01]  /*37d0*/  UTCHMMA gdesc[UR14], gdesc[UR16], tmem[UR11], tmem[UR34], idesc[UR35], UPT ;  /* 0x00ff22100e0075ea */ /* 0x0005e2000b80000b */
[----:B------:R2:W-:Y:S01]  /*37e0*/  UTCHMMA gdesc[UR8], gdesc[UR12], tmem[UR11], tmem[UR32], idesc[UR33], UPT ;  /* 0x00ff200c080075ea */ /* 0x0005e2000b80000b */
[----:B------:R2:W-:Y:S01]  /*37f0*/  UTCBAR.MULTICAST [UR25], URZ, UR27 ;  /* 0x000000ff190073e9 */ /* 0x0005e2000800081b */
[----:B------:R-:W-:Y:S01]  /*3800*/  UMOV UR10, UR22 ;  /* 0x00000016000a7c82 */ /* 0x000fe20008000000 */
[----:B------:R-:W-:Y:S05]  /*3810*/  BRA.U UP3, `(.L_x_65) ;  /* 0xfffffffd03507547 */ /* 0x000fea000b83ffff */
.L_x_62:
[----:B--2---:R-:W-:Y:S01]  /*3820*/  UIADD3 UR4, UPT, UPT, UR31, 0x1, URZ ;  /* 0x000000011f047890 */ /* 0x004fe2000fffe0ff */
[C---:B------:R-:W-:Y:S01]  /*3830*/  ISETP.NE.AND P0, PT, R10.reuse, 0x2, PT ;  /* 0x000000020a00780c */ /* 0x040fe20003f05270 */
[----:B------:R-:W-:Y:S02]  /*3840*/  UIADD3 UR5, UPT, UPT, UR30, 0xb0, URZ ;  /* 0x000000b01e057890 */ /* 0x000fe4000fffe0ff */
[----:B------:R-:W-:Y:S01]  /*3850*/  UISETP.NE.AND UP0, UPT, UR4, 0x4, UPT ;  /* 0x000000040400788c */ /* 0x000fe2000bf05270 */
[----:B-1----:R-:W-:Y:S02]  /*3860*/  SEL R0, RZ, 0x1, P0 ;  /* 0x00000001ff007807 */ /* 0x002fe40000000000 */
[----:B------:R-:W-:Y:S01]  /*3870*/  SEL R10, R10, RZ, P0 ;  /* 0x000000ff0a0a7207 */ /* 0x000fe20000000000 */
[----:B------:R-:W-:Y:S01]  /*3880*/  USEL UR6, URZ, 0x1, UP0 ;  /* 0x00000001ff067887 */ /* 0x000fe20008000000 */
[----:B------:R-:W-:Y:S01]  /*3890*/  LOP3.LUT R9, R9, R0, RZ, 0x3c, !PT ;  /* 0x0000000009097212 */ /* 0x000fe200078e3cff */
[----:B------:R-:W-:Y:S01]  /*38a0*/  USEL UR31, UR4, URZ, UP0 ;  /* 0x000000ff041f7287 */ /* 0x000fe20008000000 */
[----:B------:R1:W-:Y:S03]  /*38b0*/  UTCBAR [UR5], URZ ;  /* 0x000000ff050073e9 */ /* 0x0003e600080000ff */
[----:B------:R-:W-:Y:S01]  /*38c0*/  LOP3.LUT R11, R11, UR6, RZ, 0x3c, !PT ;  /* 0x000000060b0b7c12 */ /* 0x000fe2000f8e3cff */
[----:B------:R-:W-:Y:S07]  /*38d0*/  @P1 BRA `(.L_x_66) ;  /* 0xfffffff800a01947 */ /* 0x000fee000383ffff */
[----:B------:R-:W2:Y:S01]  /*38e0*/  S2UR UR8, SR_CgaCtaId ;  /* 0x00000000000879c3 */ /* 0x000ea20000008800 */
[----:B------:R-:W-:Y:S01]  /*38f0*/  ELECT P0, URZ, PT ;  /* 0x0000000000ff782f */ /* 0x000fe20003800000 */
[----:B------:R-:W-:Y:S01]  /*3900*/  IMAD.MOV.U32 R0, RZ, RZ, 0x1 ;  /* 0x00000001ff007424 */ /* 0x000fe200078e00ff */
[----:B------:R-:W-:Y:S01]  /*3910*/  UIADD3 UR26, UPT, UPT, UR26, 0xd0, URZ ;  /* 0x000000d01a1a7890 */ /* 0x000fe2000fffe0ff */
[----:B------:R-:W-:Y:S01]  /*3920*/  SHF.L.U32 R3, R11, 0x1f, RZ ;  /* 0x0000001f0b037819 */ /* 0x000fe200000006ff */
[----:B------:R-:W-:-:S03]  /*3930*/  UMOV UR4, 0x40 ;  /* 0x0000004000047882 */ /* 0x000fc60000000000 */
[----:B------:R-:W-:Y:S01]  /*3940*/  UVIRTCOUNT.DEALLOC.SMPOOL 0x80 ;  /* 0x000000800000784c */ /* 0x000fe20000000000 */
[----:B--2---:R-:W-:Y:S02]  /*3950*/  ULEA UR8, UR8, UR4, 0x18 ;  /* 0x0000000408087291 */ /* 0x004fe4000f8ec0ff */
[----:B------:R-:W-:-:S07]  /*3960*/  ULEA UR4, UR31, UR26, 0x3 ;  /* 0x0000001a1f047291 */ /* 0x000fce000f8e18ff */
[----:B------:R2:W-:Y:S02]  /*3970*/  @P0 STS.U8 [UR8+0x1c], R0 ;  /* 0x00001c00ff000988 */ /* 0x0005e40008000008 */
[----:B------:R-:W4:Y:S02]  /*3980*/  SYNCS.PHASECHK.TRANS64.TRYWAIT P0, [UR4], R3 ;  /* 0x00000003ff0075a7 */ /* 0x000f240008001104 */
[----:B--2-4-:R-:W-:Y:S05]  /*3990*/  @!P0 BRA `(.L_x_67) ;  /* 0x0000005c00cc8947 */ /* 0x014fea0003800000 */
.L_x_158:
[----:B------:R-:W-:-:S04]  /*39a0*/  UIADD3 UR4, UPT, UPT, UR31, 0x1, URZ ;  /* 0x000000011f047890 */ /* 0x000fc8000fffe0ff */
[----:B------:R-:W-:-:S04]  /*39b0*/  UISETP.NE.AND UP0, UPT, UR4, 0x4, UPT ;  /* 0x000000040400788c */ /* 0x000fc8000bf05270 */
[----:B------:R-:W-:Y:S02]  /*39c0*/  USEL UR6, URZ, 0x1, UP0 ;  /* 0x00000001ff067887 */ /* 0x000fe40008000000 */
[----:B------:R-:W-:-:S04]  /*39d0*/  USEL UR4, UR4, URZ, UP0 ;  /* 0x000000ff04047287 */ /* 0x000fc80008000000 */
[----:B-1----:R-:W-:Y:S01]  /*39e0*/  ULEA UR5, UR4, UR26, 0x3 ;  /* 0x0000001a04057291 */ /* 0x002fe2000f8e18ff */
[----:B------:R-:W-:-:S04]  /*39f0*/  LOP3.LUT R2, R11, UR6, RZ, 0x3c, !PT ;  /* 0x000000060b027c12 */ /* 0x000fc8000f8e3cff */
[----:B--2---:R-:W-:-:S04]  /*3a00*/  SHF.L.U32 R3, R2, 0x1f, RZ ;  /* 0x0000001f02037819 */ /* 0x004fc800000006ff */
[----:B------:R-:W1:Y:S02]  /*3a10*/  SYNCS.PHASECHK.TRANS64.TRYWAIT P0, [UR5], R3 ;  /* 0x00000003ff0075a7 */ /* 0x000e640008001105 */
[----:B-1----:R-:W-:Y:S05]  /*3a20*/  @!P0 BRA `(.L_x_68) ;  /* 0x0000005c00c08947 */ /* 0x002fea0003800000 */
.L_x_160:
        /* <DEDUP_REMOVED lines=9> */
.L_x_162:
[----:B------:R-:W-:-:S04]  /*3ac0*/  UIADD3 UR4, UPT, UPT, UR4, 0x1, URZ ;  /* 0x0000000104047890 */ /* 0x000fc8000fffe0ff */
[----:B------:R-:W-:-:S04]  /*3ad0*/  UISETP.NE.AND UP0, UPT, UR4, 0x4, UPT ;  /* 0x000000040400788c */ /* 0x000fc8000bf05270 */
[----:B------:R-:W-:Y:S02]  /*3ae0*/  USEL UR5, URZ, 0x1, UP0 ;  /* 0x00000001ff057887 */ /* 0x000fe40008000000 */
[----:B------:R-:W-:-:S04]  /*3af0*/  USEL UR4, UR4, URZ, UP0 ;  /* 0x000000ff04047287 */ /* 0x000fc80008000000 */
[----:B------:R-:W-:Y:S01]  /*3b00*/  ULEA UR4, UR4, UR26, 0x3 ;  /* 0x0000001a04047291 */ /* 0x000fe2000f8e18ff */
[----:B-1----:R-:W-:-:S04]  /*3b10*/  LOP3.LUT R3, R2, UR5, RZ, 0x3c, !PT ;  /* 0x0000000502037c12 */ /* 0x002fc8000f8e3cff */
[----:B------:R-:W-:-:S04]  /*3b20*/  SHF.L.U32 R3, R3, 0x1f, RZ ;  /* 0x0000001f03037819 */ /* 0x000fc800000006ff */
[----:B------:R-:W1:Y:S02]  /*3b30*/  SYNCS.PHASECHK.TRANS64.TRYWAIT P0, [UR4], R3 ;  /* 0x00000003ff0075a7 */ /* 0x000e640008001104 */
[----:B-1----:R-:W-:Y:S05]  /*3b40*/  @!P0 BRA `(.L_x_70) ;  /* 0x0000005c00a88947 */ /* 0x002fea0003800000 */
.L_x_164:
[----:B------:R-:W-:Y:S01]  /*3b50*/  NOP ;  /* 0x0000000000007918 */ /* 0x000fe20000000000 */
[----:B-1----:R-:W1:Y:S01]  /*3b60*/  LDS R0, [UR8+0x14] ;  /* 0x00001408ff007984 */ /* 0x002e620008000800 */
[----:B------:R-:W-:Y:S01]  /*3b70*/  ULOP3.LUT UR4, UR42, 0xffff, URZ, 0xc0, !UPT ;  /* 0x0000ffff2a047892 */ /* 0x000fe2000f8ec0ff */
[----:B------:R-:W-:Y:S01]  /*3b80*/  UMOV UR5, 0xffff ;  /* 0x0000ffff00057882 */ /* 0x000fe20000000000 */
[----:B------:R-:W-:Y:S02]  /*3b90*/  UMOV UR6, 0x1 ;  /* 0x0000000100067882 */ /* 0x000fe40000000000 */
[----:B------:R-:W-:-:S04]  /*3ba0*/  USHF.R.U32.HI UR4, URZ, 0x5, UR4 ;  /* 0x00000005ff047899 */ /* 0x000fc80008011604 */
[----:B------:R-:W-:Y:S02]  /*3bb0*/  USHF.L.U32 UR5, UR5, UR4, URZ ;  /* 0x0000000405057299 */ /* 0x000fe400080006ff */
[----:B------:R-:W-:-:S04]  /*3bc0*/  USHF.L.U32 UR4, UR6, UR4, URZ ;  /* 0x0000000406047299 */ /* 0x000fc800080006ff */
[----:B-1----:R-:W-:-:S04]  /*3bd0*/  LOP3.LUT R0, R0, UR5, RZ, 0xc0, !PT ;  /* 0x0000000500007c12 */ /* 0x002fc8000f8ec0ff */
[----:B------:R-:W-:-:S13]  /*3be0*/  ISETP.NE.AND P0, PT, R0, UR5, PT ;  /* 0x0000000500007c0c */ /* 0x000fda000bf05270 */
[----:B------:R-:W-:Y:S05]  /*3bf0*/  @P0 BRA `(.L_x_71) ;  /* 0x0000000000580947 */ /* 0x000fea0003800000 */
[----:B------:R-:W1:Y:S02]  /*3c00*/  LDS R0, [UR8+0x18] ;  /* 0x00001808ff007984 */ /* 0x000e640008000800 */
[----:B-1----:R-:W-:-:S04]  /*3c10*/  LOP3.LUT R0, R0, UR4, RZ, 0xc0, !PT ;  /* 0x0000000400007c12 */ /* 0x002fc8000f8ec0ff */
[----:B------:R-:W-:-:S13]  /*3c20*/  ISETP.NE.AND P0, PT, R0, UR4, PT ;  /* 0x0000000400007c0c */ /* 0x000fda000bf05270 */
[----:B------:R-:W-:Y:S05]  /*3c30*/  @P0 BRA `(.L_x_72) ;  /* 0x00000000003c0947 */ /* 0x000fea0003800000 */
[----:B------:R-:W1:Y:S01]  /*3c40*/  S2R R2, SR_LANEID ;  /* 0x0000000000027919 */ /* 0x000e620000000000 */
[----:B------:R-:W-:Y:S01]  /*3c50*/  ULOP3.LUT UR5, URZ, UR5, URZ, 0x33, !UPT ;  /* 0x00000005ff057292 */ /* 0x000fe2000f8e33ff */
[----:B------:R-:W-:Y:S01]  /*3c60*/  LOP3.LUT R4, RZ, UR4, RZ, 0x33, !PT ;  /* 0x00000004ff047c12 */ /* 0x000fe2000f8e33ff */
[----:B------:R-:W-:Y:S02]  /*3c70*/  VOTEU.ANY UR4, UPT, PT ;  /* 0x0000000000047886 */ /* 0x000fe400038e0100 */
[----:B------:R-:W-:Y:S01]  /*3c80*/  UFLO.U32 UR4, UR4 ;  /* 0x00000004000472bd */ /* 0x000fe200080e0000 */
[----:B------:R-:W2:Y:S01]  /*3c90*/  REDUX UR6, R4 ;  /* 0x00000000040673c4 */ /* 0x000ea20000000000 */
[----:B------:R-:W-:-:S06]  /*3ca0*/  IMAD.U32 R0, RZ, RZ, UR5 ;  /* 0x00000005ff007e24 */ /* 0x000fcc000f8e00ff */
[----:B------:R4:W-:Y:S01]  /*3cb0*/  UTCATOMSWS.AND URZ, UR5 ;  /* 0x0000000500ff79e3 */ /* 0x0009e20008000000 */
[----:B------:R-:W3:Y:S01]  /*3cc0*/  REDUX UR7, R0 ;  /* 0x00000000000773c4 */ /* 0x000ee20000000000 */
[----:B-1----:R-:W-:Y:S01]  /*3cd0*/  ISETP.EQ.U32.AND P0, PT, R2, UR4, PT ;  /* 0x0000000402007c0c */ /* 0x002fe2000bf02070 */
[----:B--2---:R-:W-:Y:S01]  /*3ce0*/  IMAD.U32 R2, RZ, RZ, UR6 ;  /* 0x00000006ff027e24 */ /* 0x004fe2000f8e00ff */
[----:B---3--:R-:W-:-:S11]  /*3cf0*/  MOV R3, UR7 ;  /* 0x0000000700037c02 */ /* 0x008fd60008000f00 */
[----:B------:R4:W-:Y:S04]  /*3d00*/  @P0 ATOMS.AND RZ, [UR8+0x14], R3 ;  /* 0x00001403ffff098c */ /* 0x0009e8000a800008 */
[----:B------:R4:W-:Y:S01]  /*3d10*/  @P0 ATOMS.AND RZ, [UR8+0x18], R2 ;  /* 0x00001802ffff098c */ /* 0x0009e2000a800008 */
[----:B------:R-:W-:Y:S05]  /*3d20*/  BRA `(.L_x_73) ;  /* 0x0000000000147947 */ /* 0x000fea0003800000 */
.L_x_72:
[----:B------:R-:W-:Y:S02]  /*3d30*/  MOV R2, 0x3d50 ;  /* 0x00003d5000027802 */ /* 0x000fe40000000f00 */
[----:B---3-5:R-:W-:Y:S05]  /*3d40*/  CALL.REL.NOINC `($__internal_0_$__cuda_sm10x_tcgen05_guardrail_trap_col_being_dealloced_not_returned_by_alloc) ;  /* 0x0000006000907944 */ /* 0x028fea0003c00000 */
[----:B------:R-:W-:Y:S05]  /*3d50*/  BRA `(.L_x_73) ;  /* 0x0000000000087947 */ /* 0x000fea0003800000 */
.L_x_71:
[----:B------:R-:W-:Y:S02]  /*3d60*/  MOV R2, 0x3d80 ;  /* 0x00003d8000027802 */ /* 0x000fe40000000f00 */
[----:B---3-5:R-:W-:Y:S05]  /*3d70*/  CALL.REL.NOINC `($__internal_2_$__cuda_sm10x_tcgen05_guardrail_trap_unallocated_columns_being_dealloced) ;  /* 0x00000060009c7944 */ /* 0x028fea0003c00000 */
.L_x_73:
[----:B------:R-:W-:Y:S01]  /*3d80*/  NOP ;  /* 0x0000000000007918 */ /* 0x000fe20000000000 */
[----:B----4-:R-:W-:Y:S05]  /*3d90*/  EXIT ;  /* 0x000000000000794d */ /* 0x010fea0003800000 */
.L_x_55:
[----:B------:R-:W-:-:S09]  /*3da0*/  UISETP.NE.OR UP0, UPT, UR17, 0x3, !UP3 ;  /* 0x000000031100788c */ /* 0x000fd2000df05670 */
[----:B------:R-:W-:Y:S05]  /*3db0*/  BRA.U UP0, `(.L_x_74) ;  /* 0x0000001100547547 */ /* 0x000fea000b800000 */
[----:B------:R-:W1:Y:S01]  /*3dc0*/  LDCU UR31, c[0x0][0x370] ;  /* 0x00006e00ff1f77ac */ /* 0x000e620008000800 */
[----:B------:R-:W2:Y:S01]  /*3dd0*/  LDC.64 R16, c[0x0][0x348] ;  /* 0x0000d200ff107b82 */ /* 0x000ea20000000a00 */
[----:B------:R-:W-:Y:S02]  /*3de0*/  HFMA2 R13, -RZ, RZ, 0, 0 ;  /* 0x00000000ff0d7431 */ /* 0x000fe400000001ff */
[----:B------:R-:W-:Y:S01]  /*3df0*/  IMAD.MOV.U32 R15, RZ, RZ, 0x1 ;  /* 0x00000001ff0f7424 */ /* 0x000fe200078e00ff */
[----:B------:R-:W1:Y:S01]  /*3e00*/  LDCU.128 UR48, c[0x0][0xb10] ;  /* 0x00016200ff3077ac */ /* 0x000e620008000c00 */
[----:B------:R-:W-:Y:S01]  /*3e10*/  IMAD.MOV.U32 R14, RZ, RZ, RZ ;  /* 0x000000ffff0e7224 */ /* 0x000fe200078e00ff */
[----:B------:R-:W-:Y:S01]  /*3e20*/  MOV R7, 0x2000 ;  /* 0x0000200000077802 */ /* 0x000fe20000000f00 */
[----:B------:R-:W3:Y:S01]  /*3e30*/  LDCU UR30, c[0x0][0x374] ;  /* 0x00006e80ff1e77ac */ /* 0x000ee20008000800 */
[----:B------:R-:W4:Y:S01]  /*3e40*/  LDC.64 R2, c[0x0][0x888] ;  /* 0x00022200ff027b82 */ /* 0x000f220000000a00 */
[----:B------:R-:W3:Y:S01]  /*3e50*/  LDCU UR15, c[0x0][0xb0c] ;  /* 0x00016180ff0f77ac */ /* 0x000ee20008000800 */
[----:B------:R-:W2:Y:S06]  /*3e60*/  LDCU UR40, c[0x0][0xb20] ;  /* 0x00016400ff2877ac */ /* 0x000eac0008000800 */
[----:B------:R-:W4:Y:S01]  /*3e70*/  LDC.64 R4, c[0x0][0x890] ;  /* 0x00022400ff047b82 */ /* 0x000f220000000a00 */
[----:B------:R-:W2:Y:S01]  /*3e80*/  LDCU UR4, c[0x0][0xb30] ;  /* 0x00016600ff0477ac */ /* 0x000ea20008000800 */
[----:B------:R-:W-:Y:S01]  /*3e90*/  UMOV UR21, 0x400 ;  /* 0x0000040000157882 */ /* 0x000fe20000000000 */
[----:B-1----:R-:W-:-:S02]  /*3ea0*/  UIMAD.WIDE.U32 UR6, UR31, UR48, URZ ;  /* 0x000000301f0672a5 */ /* 0x002fc4000f8e00ff */
[----:B---3--:R-:W-:Y:S02]  /*3eb0*/  UIMAD.WIDE.U32 UR8, UR30, UR51, URZ ;  /* 0x000000331e0872a5 */ /* 0x008fe4000f8e00ff */
[----:B------:R-:W-:Y:S02]  /*3ec0*/  ULEA UR21, UR47, UR21, 0x18 ;  /* 0x000000152f157291 */ /* 0x000fe4000f8ec0ff */
[----:B------:R-:W-:Y:S02]  /*3ed0*/  UPLOP3.LUT UP3, UPT, UPT, UPT, UPT, 0x40, 0x4 ;  /* 0x000000000004789c */ /* 0x000fe40003f6e870 */
[----:B------:R-:W-:Y:S01]  /*3ee0*/  UIADD3 UR37, UPT, UPT, UR21, 0x58, URZ ;  /* 0x0000005815257890 */ /* 0x000fe2000fffe0ff */
[----:B------:R-:W-:Y:S01]  /*3ef0*/  UMOV UR6, UR7 ;  /* 0x0000000700067c82 */ /* 0x000fe20008000000 */
[----:B------:R-:W-:Y:S01]  /*3f00*/  UMOV UR38, UR9 ;  /* 0x0000000900267c82 */ /* 0x000fe20008000000 */
[----:B------:R-:W-:Y:S02]  /*3f10*/  UISETP.GE.AND UP0, UPT, UR42, 0x1, UPT ;  /* 0x000000012a00788c */ /* 0x000fe4000bf06270 */
[----:B------:R-:W-:Y:S01]  /*3f20*/  UISETP.NE.AND UP4, UPT, UR42, 0x1, UPT ;  /* 0x000000012a00788c */ /* 0x000fe2000bf85270 */
[----:B------:R-:W1:Y:S01]  /*3f30*/  LDCU.64 UR22, c[0x0][0xb28] ;  /* 0x00016500ff1677ac */ /* 0x000e620008000a00 */
[----:B------:R-:W-:-:S02]  /*3f40*/  UISETP.NE.AND UP6, UPT, UR15, 0x1, UPT ;  /* 0x000000010f00788c */ /* 0x000fc4000bfc5270 */
[----:B------:R-:W-:Y:S02]  /*3f50*/  UISETP.NE.AND UP5, UPT, UR50, 0x1, UPT ;  /* 0x000000013200788c */ /* 0x000fe4000bfa5270 */
[----:B------:R-:W-:Y:S02]  /*3f60*/  UIADD3 UR33, UPT, UPT, UR21, 0x40, URZ ;  /* 0x0000004015217890 */ /* 0x000fe4000fffe0ff */
[----:B------:R-:W-:Y:S02]  /*3f70*/  UIADD3 UR25, UPT, UPT, UR21, 0x48, URZ ;  /* 0x0000004815197890 */ /* 0x000fe4000fffe0ff */
[----:B------:R-:W-:Y:S02]  /*3f80*/  UIADD3 UR17, UPT, UPT, UR21, 0x50, URZ ;  /* 0x0000005015117890 */ /* 0x000fe4000fffe0ff */
[----:B------:R-:W-:Y:S02]  /*3f90*/  UPRMT UR37, UR47, 0x654, UR37 ;  /* 0x000006542f257896 */ /* 0x000fe40008000025 */
[----:B------:R-:W-:-:S02]  /*3fa0*/  USHF.R.U32.HI UR39, URZ, UR49, UR6 ;  /* 0x00000031ff277299 */ /* 0x000fc40008011606 */
[----:B--2---:R-:W-:Y:S02]  /*3fb0*/  USHF.R.U32.HI UR38, URZ, UR40, UR38 ;  /* 0x00000028ff267299 */ /* 0x004fe40008011626 */
[----:B------:R-:W-:-:S11]  /*3fc0*/  UISETP.NE.AND UP2, UPT, UR4, 0x1, UPT ;  /* 0x000000010400788c */ /* 0x000fd6000bf45270 */
.L_x_85:
[C---:B------:R-:W-:Y:S02]  /*3fd0*/  LEA R12, R14.reuse, UR21, 0x3 ;  /* 0x000000150e0c7c11 */ /* 0x040fe4000f8e18ff */
[----:B------:R-:W-:Y:S02]  /*3fe0*/  SHF.L.U32 R9, R13, 0x1f, RZ ;  /* 0x0000001f0d097819 */ /* 0x000fe400000006ff */
[----:B------:R-:W-:Y:S02]  /*3ff0*/  LEA R10, R14, UR21, 0x4 ;  /* 0x000000150e0a7c11 */ /* 0x000fe4000f8e20ff */
[----:B--2---:R-:W2:Y:S02]  /*4000*/  SYNCS.PHASECHK.TRANS64.TRYWAIT P0, [R12+URZ+0x90], R9 ;  /* 0x000090090c0075a7 */ /* 0x004ea400080011ff */
[----:B--2---:R-:W-:Y:S05]  /*4010*/  @!P0 BRA `(.L_x_75) ;  /* 0x00000058008c8947 */ /* 0x004fea0003800000 */
.L_x_165:
[----:B--2---:R-:W2:Y:S01]  /*4020*/  LDS.128 R8, [R10+0x120] ;  /* 0x000120000a087984 */ /* 0x004ea20000000c00 */
[----:B------:R-:W-:Y:S01]  /*4030*/  UISETP.GE.AND UP0, UPT, UR42, 0x1, UPT ;  /* 0x000000012a00788c */ /* 0x000fe2000bf06270 */
[----:B------:R-:W-:Y:S01]  /*4040*/  @!PT LDS RZ, [RZ] ;  /* 0x00000000fffff984 */ /* 0x000fe20000000800 */
[----:B------:R-:W-:Y:S01]  /*4050*/  @!PT LDS RZ, [RZ] ;  /* 0x00000000fffff984 */ /* 0x000fe20000000800 */
[----:B------:R-:W-:Y:S01]  /*4060*/  @!PT LDS RZ, [RZ] ;  /* 0x00000000fffff984 */ /* 0x000fe20000000800 */
[----:B------:R-:W-:Y:S01]  /*4070*/  @!PT LDS RZ, [RZ] ;  /* 0x00000000fffff984 */ /* 0x000fe20000000800 */
[----:B------:R3:W-:Y:S06]  /*4080*/  MEMBAR.ALL.CTA ;  /* 0x0000000000007992 */ /* 0x0007ec0000008000 */
[----:B---3--:R-:W3:Y:S01]  /*4090*/  FENCE.VIEW.ASYNC.S ;  /* 0x00000000000073c6 */ /* 0x008ee20000000000 */
[----:B--2---:R-:W-:Y:S11]  /*40a0*/  LOP3.LUT P0, RZ, R10, 0x1, RZ, 0xc0, !PT ;  /* 0x000000010aff7812 */ /* 0x004ff6000780c0ff */
[----:B------:R-:W-:Y:S02]  /*40b0*/  @!UPT UIADD3 URZ, UPT, UPT, URZ, URZ, URZ ;  /* 0x000000fffffff290 */ /* 0x000fe4000fffe0ff */
[----:B---3--:R-:W-:Y:S01]  /*40c0*/  VOTEU.ANY UP1, P0 ;  /* 0x0000000000ff7886 */ /* 0x008fe20000020100 */
[----:B------:R-:W-:Y:S11]  /*40d0*/  PLOP3.LUT P0, PT, PT, PT, UP1, 0x80, 0x8 ;  /* 0x000000000008781c */ /* 0x000ff60003f0f018 */
[----:B------:R-:W-:Y:S02]  /*40e0*/  @!UPT UIADD3 URZ, UPT, UPT, URZ, URZ, URZ ;  /* 0x000000fffffff290 */ /* 0x000fe4000fffe0ff */
[----:B------:R-:W-:Y:S02]  /*40f0*/  @P0 SHF.R.U32.HI R0, RZ, 0x10, R9 ;  /* 0x00000010ff000819 */ /* 0x000fe40000011609 */
[----:B------:R-:W-:Y:S02]  /*4100*/  @P0 MOV R6, R8 ;  /* 0x0000000800060202 */ /* 0x000fe40000000f00 */
[----:B------:R-:W-:Y:S01]  /*4110*/  @P0 R2UR UR4, R0 ;  /* 0x00000000000402ca */ /* 0x000fe200000e0000 */
[----:B------:R-:W-:Y:S01]  /*4120*/  VIADD R0, R12, 0xa0 ;  /* 0x000000a00c007836 */ /* 0x000fe20000000000 */
[----:B------:R-:W-:Y:S02]  /*4130*/  @P0 LOP3.LUT R8, R9, 0xffff, RZ, 0xc0, !PT ;  /* 0x0000ffff09080812 */ /* 0x000fe400078ec0ff */
[----:B------:R-:W-:Y:S02]  /*4140*/  @P0 R2UR UR6, R6 ;  /* 0x00000000060602ca */ /* 0x000fe400000e0000 */
[----:B------:R-:W-:Y:S02]  /*4150*/  PRMT R0, RZ, 0x654, R0 ;  /* 0x00000654ff007816 */ /* 0x000fe40000000000 */
[----:B------:R-:W-:Y:S02]  /*4160*/  @P0 R2UR UR5, R8 ;  /* 0x00000000080502ca */ /* 0x000fe400000e0000 */
[----:B------:R2:W-:Y:S03]  /*4170*/  SYNCS.ARRIVE.TRANS64.RED.A1T0 RZ, [R0+URZ], RZ ;  /* 0x000000ff00ff79a7 */ /* 0x0005e600081004ff */
[----:B------:R-:W-:Y:S04]  /*4180*/  @UP1 UMOV UR29, UR4 ;  /* 0x00000004001d1c82 */ /* 0x000fe80008000000 */
[----:B------:R-:W-:Y:S04]  /*4190*/  @UP1 UMOV UR14, UR6 ;  /* 0x00000006000e1c82 */ /* 0x000fe80008000000 */
[----:B------:R-:W-:Y:S01]  /*41a0*/  @UP1 UMOV UR13, UR5 ;  /* 0x00000005000d1c82 */ /* 0x000fe20008000000 */
[----:B------:R-:W-:Y:S05]  /*41b0*/  BRA.U !UP0, `(.L_x_76) ;  /* 0x0000000108a47547 */ /* 0x000fea000b800000 */
[----:B------:R-:W-:Y:S02]  /*41c0*/  UIMAD.WIDE.U32 UR18, UR13, UR51, URZ ;  /* 0x000000330d1272a5 */ /* 0x000fe4000f8e00ff */
[----:B------:R-:W-:Y:S02]  /*41d0*/  UIMAD.WIDE.U32 UR26, UR14, UR48, URZ ;  /* 0x000000300e1a72a5 */ /* 0x000fe4000f8e00ff */
[----:B------:R-:W-:Y:S02]  /*41e0*/  USEL UR4, UR30, UR38, !UP5 ;  /* 0x000000261e047287 */ /* 0x000fe4000e800000 */
[----:B------:R-:W-:Y:S02]  /*41f0*/  USEL UR7, UR31, UR39, !UP6 ;  /* 0x000000271f077287 */ /* 0x000fe4000f000000 */
[----:B-1----:R-:W-:Y:S02]  /*4200*/  UIMAD.WIDE.U32 UR8, UR4, UR22, URZ ;  /* 0x00000016040872a5 */ /* 0x002fe4000f8e00ff */
[----:B------:R-:W-:Y:S01]  /*4210*/  UIMAD.WIDE.U32 UR10, UR7, UR22, URZ ;  /* 0x00000016070a72a5 */ /* 0x000fe2000f8e00ff */
[----:B------:R-:W-:Y:S02]  /*4220*/  UMOV UR5, UR19 ;  /* 0x0000001300057c82 */ /* 0x000fe40008000000 */
[----:B------:R-:W-:Y:S03]  /*4230*/  USHF.R.U32.HI UR6, URZ, UR40, UR5 ;  /* 0x00000028ff067299 */ /* 0x000fe60008011605 */
[----:B------:R-:W-:Y:S01]  /*4240*/  UMOV UR5, UR27 ;  /* 0x0000001b00057c82 */ /* 0x000fe20008000000 */
[----:B------:R-:W-:Y:S02]  /*4250*/  USEL UR6, UR13, UR6, !UP5 ;  /* 0x000000060d067287 */ /* 0x000fe4000e800000 */
[----:B------:R-:W-:Y:S03]  /*4260*/  USHF.R.U32.HI UR12, URZ, UR49, UR5 ;  /* 0x00000031ff0c7299 */ /* 0x000fe60008011605 */
[----:B------:R-:W-:Y:S02]  /*4270*/  UMOV UR5, UR9 ;  /* 0x0000000900057c82 */ /* 0x000fe40008000000 */
[----:B------:R-:W-:Y:S03]  /*4280*/  @UP4 USHF.R.U32.HI UR4, URZ, UR23, UR5 ;  /* 0x00000017ff044299 */ /* 0x000fe60008011605 */
[----:B------:R-:W-:Y:S01]  /*4290*/  UMOV UR5, UR11 ;  /* 0x0000000b00057c82 */ /* 0x000fe20008000000 */
[----:B------:R-:W-:Y:S02]  /*42a0*/  UIMAD UR4, UR42, UR4, URZ ;  /* 0x000000042a0472a4 */ /* 0x000fe4000f8e02ff */
[----:B------:R-:W-:Y:S02]  /*42b0*/  @UP4 USHF.R.U32.HI UR7, URZ, UR23, UR5 ;  /* 0x00000017ff074299 */ /* 0x000fe40008011605 */
[----:B------:R-:W-:Y:S02]  /*42c0*/  UIMAD.WIDE.U32 UR10, UR6, UR22, URZ ;  /* 0x00000016060a72a5 */ /* 0x000fe4000f8e00ff */
[----:B------:R-:W-:Y:S02]  /*42d0*/  USEL UR5, UR14, UR12, !UP6 ;  /* 0x0000000c0e057287 */ /* 0x000fe4000f000000 */
[----:B------:R-:W-:Y:S02]  /*42e0*/  UIMAD UR8, UR42, UR7, URZ ;  /* 0x000000072a0872a4 */ /* 0x000fe4000f8e02ff */
[----:B------:R-:W-:Y:S03]  /*42f0*/  UISETP.GE.AND UP0, UPT, UR6, UR4, UPT ;  /* 0x000000040600728c */ /* 0x000fe6000bf06270 */
[----:B------:R-:W-:Y:S01]  /*4300*/  UMOV UR4, UR11 ;  /* 0x0000000b00047c82 */ /* 0x000fe20008000000 */
[----:B------:R-:W-:Y:S02]  /*4310*/  UISETP.GE.OR UP0, UPT, UR5, UR8, UP0 ;  /* 0x000000080500728c */ /* 0x000fe40008706670 */
[----:B------:R-:W-:Y:S02]  /*4320*/  USHF.R.U32.HI UR4, URZ, UR23, UR4 ;  /* 0x00000017ff047299 */ /* 0x000fe40008011604 */
[----:B------:R-:W-:Y:S02]  /*4330*/  UIMAD.WIDE.U32 UR8, UR5, UR22, URZ ;  /* 0x00000016050872a5 */ /* 0x000fe4000f8e00ff */
[----:B------:R-:W-:Y:S04]  /*4340*/  USEL UR10, UR6, UR4, !UP4 ;  /* 0x00000004060a7287 */ /* 0x000fe8000e000000 */
[----:B------:R-:W-:Y:S01]  /*4350*/  UIADD3 UR11, UPT, UPT, -UR10, URZ, URZ ;  /* 0x000000ff0a0b7290 */ /* 0x000fe2000fffe1ff */
[----:B------:R-:W-:Y:S02]  /*4360*/  @!UP0 UMOV UR4, UR9 ;  /* 0x0000000900048c82 */ /* 0x000fe40008000000 */
[----:B------:R-:W-:Y:S02]  /*4370*/  @!UP0 USHF.R.U32.HI UR4, URZ, UR23, UR4 ;  /* 0x00000017ff048299 */ /* 0x000fe40008011604 */
[----:B------:R-:W-:Y:S02]  /*4380*/  UIMAD UR8, UR42, UR11, UR6 ;  /* 0x0000000b2a0872a4 */ /* 0x000fe4000f8e0206 */
[----:B------:R-:W-:Y:S04]  /*4390*/  @!UP0 USEL UR4, UR5, UR4, !UP4 ;  /* 0x0000000405048287 */ /* 0x000fe8000e000000 */
[----:B------:R-:W-:Y:S02]  /*43a0*/  @!UP0 UIMAD UR8, UR7, UR8, UR4 ;  /* 0x00000008070882a4 */ /* 0x000fe4000f8e0204 */
[----:B------:R-:W-:Y:S02]  /*43b0*/  @!UP0 UIADD3 UR9, UPT, UPT, UR10, -UR4, URZ ;  /* 0x800000040a098290 */ /* 0x000fe4000fffe0ff */
[----:B------:R-:W-:Y:S02]  /*43c0*/  UIADD3 UR4, UPT, UPT, -UR5, URZ, URZ ;  /* 0x000000ff05047290 */ /* 0x000fe4000fffe1ff */
[----:B------:R-:W-:Y:S02]  /*43d0*/  UIADD3 UR7, UPT, UPT, -UR6, URZ, URZ ;  /* 0x000000ff06077290 */ /* 0x000fe4000fffe1ff */
[----:B------:R-:W-:Y:S02]  /*43e0*/  @!UP0 UIMAD UR6, UR9, UR42, UR5 ;  /* 0x0000002a090682a4 */ /* 0x000fe4000f8e0205 */
[----:B------:R-:W-:Y:S02]  /*43f0*/  UIMAD UR14, UR15, UR4, UR14 ;  /* 0x000000040f0e72a4 */ /* 0x000fe4000f8e020e */
[----:B------:R-:W-:Y:S01]  /*4400*/  UIMAD UR13, UR50, UR7, UR13 ;  /* 0x00000007320d72a4 */ /* 0x000fe2000f8e020d */
[----:B------:R-:W-:Y:S02]  /*4410*/  @!UP0 UMOV UR5, UR8 ;  /* 0x0000000800058c82 */ /* 0x000fe40008000000 */
[----:B------:R-:W-:Y:S02]  /*4420*/  UIMAD UR14, UR5, UR15, UR14 ;  /* 0x0000000f050e72a4 */ /* 0x000fe4000f8e020e */
[----:B------:R-:W-:Y:S11]  /*4430*/  UIMAD UR13, UR6, UR50, UR13 ;  /* 0x00000032060d72a4 */ /* 0x000ff6000f8e020d */
[----:B------:R-:W-:Y:S01]  /*4440*/  @!UPT UIADD3 URZ, UPT, UPT, URZ, URZ, URZ ;  /* 0x000000fffffff290 */ /* 0x000fe2000fffe0ff */
.L_x_76:
[----:B------:R-:W3:Y:S01]  /*4450*/  @!UP2 LDCU.128 UR8, c[0x0][0xb10] ;  /* 0x00016200ff08a7ac */ /* 0x000ee20008000c00 */
[C---:B----4-:R-:W-:Y:S02]  /*4460*/  ISETP.NE.U32.AND P1, PT, R4.reuse, RZ, PT ;  /* 0x000000ff0400720c */ /* 0x050fe40003f25070 */
[----:B------:R-:W-:Y:S02]  /*4470*/  ISETP.NE.U32.AND P0, PT, R4, RZ, PT ;  /* 0x000000ff0400720c */ /* 0x000fe40003f05070 */
[C---:B------:R-:W-:Y:S02]  /*4480*/  ISETP.NE.AND.EX P1, PT, R5.reuse, RZ, PT, P1 ;  /* 0x000000ff0500720c */ /* 0x040fe40003f25310 */
[----:B------:R-:W-:Y:S01]  /*4490*/  ISETP.NE.AND.EX P0, PT, R5, RZ, PT, P0 ;  /* 0x000000ff0500720c */ /* 0x000fe20003f05300 */
[----:B------:R-:W4:Y:S01]  /*44a0*/  @!UP2 LDCU UR5, c[0x0][0xb0c] ;  /* 0x00016180ff05a7ac */ /* 0x000f220008000800 */
[----:B------:R-:W-:Y:S01]  /*44b0*/  SHF.L.U32 R9, R15, 0x1f, RZ ;  /* 0x0000001f0f097819 */ /* 0x000fe200000006ff */
[----:B------:R-:W-:Y:S02]  /*44c0*/  USHF.L.U32 UR35, UR16, 0x7, URZ ;  /* 0x0000000710237899 */ /* 0x000fe400080006ff */
[----:B------:R-:W-:Y:S02]  /*44d0*/  USHF.L.U32 UR34, UR20, 0x7, URZ ;  /* 0x0000000714227899 */ /* 0x000fe400080006ff */
[----:B---3--:R-:W-:Y:S07]  /*44e0*/  UIMAD.WIDE.U32 UR6, UR14, UR8, URZ ;  /* 0x000000080e0672a5 */ /* 0x008fee000f8e00ff */
[----:B------:R-:W-:Y:S01]  /*44f0*/  @!UP2 UMOV UR4, UR7 ;  /* 0x000000070004ac82 */ /* 0x000fe20008000000 */
[----:B----4-:R-:W-:Y:S02]  /*4500*/  @!UP2 UISETP.NE.AND UP0, UPT, UR5, 0x1, UPT ;  /* 0x000000010500a88c */ /* 0x010fe4000bf05270 */
[----:B------:R-:W-:Y:S02]  /*4510*/  @!UP2 USHF.R.U32.HI UR4, URZ, UR9, UR4 ;  /* 0x00000009ff04a299 */ /* 0x000fe40008011604 */
[----:B------:R-:W-:Y:S02]  /*4520*/  UIMAD.WIDE.U32 UR6, UR13, UR11, URZ ;  /* 0x0000000b0d0672a5 */ /* 0x000fe4000f8e00ff */
[----:B------:R-:W-:Y:S02]  /*4530*/  @!UP2 USEL UR8, UR14, UR4, !UP0 ;  /* 0x000000040e08a287 */ /* 0x000fe4000c000000 */
[----:B------:R-:W-:Y:S03]  /*4540*/  @!UP2 UISETP.NE.AND UP0, UPT, UR10, 0x1, UPT ;  /* 0x000000010a00a88c */ /* 0x000fe6000bf05270 */
[----:B------:R-:W-:Y:S02]  /*4550*/  @!UP2 UMOV UR6, UR7 ;  /* 0x000000070006ac82 */ /* 0x000fe40008000000 */
[----:B------:R-:W3:Y:S02]  /*4560*/  @!UP2 LDCU UR4, c[0x0][0xb20] ;  /* 0x00016400ff04a7ac */ /* 0x000ee40008000800 */
[----:B---3--:R-:W-:Y:S04]  /*4570*/  @!UP2 USHF.R.U32.HI UR6, URZ, UR4, UR6 ;  /* 0x00000004ff06a299 */ /* 0x008fe80008011606 */
[----:B------:R-:W-:Y:S04]  /*4580*/  @!UP2 USEL UR6, UR13, UR6, !UP0 ;  /* 0x000000060d06a287 */ /* 0x000fe8000c000000 */
[----:B------:R-:W-:Y:S02]  /*4590*/  @!UP2 UIADD3 UR4, UPT, UPT, -UR8, UR6, URZ ;  /* 0x000000060804a290 */ /* 0x000fe4000fffe1ff */
[----:B------:R-:W-:Y:S02]  /*45a0*/  @!UP2 UIADD3 UR6, UPT, UPT, UR8, -UR6, URZ ;  /* 0x800000060806a290 */ /* 0x000fe4000fffe0ff */
[----:B------:R-:W-:Y:S02]  /*45b0*/  @!UP2 UIMAD UR14, UR4, UR5, UR14 ;  /* 0x00000005040ea2a4 */ /* 0x000fe4000f8e020e */
[----:B------:R-:W-:Y:S01]  /*45c0*/  @!UP2 UIMAD UR13, UR6, UR10, UR13 ;  /* 0x0000000a060da2a4 */ /* 0x000fe2000f8e020d */
[----:B------:R-:W-:Y:S11]  /*45d0*/  BRA.U UP3, `(.L_x_77) ;  /* 0x0000000103107547 */ /* 0x000ff6000b800000 */
[----:B--2---:R-:W-:Y:S04]  /*45e0*/  MOV R0, UR43 ;  /* 0x0000002b00007c02 */ /* 0x004fe80008000f00 */
[----:B------:R-:W-:Y:S04]  /*45f0*/  SHF.L.U32 R11, R0, 0x1f, RZ ;  /* 0x0000001f000b7819 */ /* 0x000fe800000006ff */
[----:B------:R-:W2:Y:S02]  /*4600*/  SYNCS.PHASECHK.TRANS64.TRYWAIT P2, [UR21+0x88], R11 ;  /* 0x0000880bff0075a7 */ /* 0x000ea40008041115 */
[----:B--2---:R-:W-:Y:S05]  /*4610*/  @!P2 BRA `(.L_x_78) ;  /* 0x000000540020a947 */ /* 0x004fea0003800000 */
.L_x_77:
[----:B------:R-:W-:Y:S05]  /*4620*/  @!P1 BRA `(.L_x_79) ;  /* 0x0000000000309947 */ /* 0x000fea0003800000 */
[----:B------:R-:W-:Y:S01]  /*4630*/  ISETP.NE.U32.AND P1, PT, R2, RZ, PT ;  /* 0x000000ff0200720c */ /* 0x000fe20003f25070 */
[----:B------:R-:W3:Y:S01]  /*4640*/  LDCU.64 UR4, c[0x0][0x358] ;  /* 0x00006b00ff0477ac */ /* 0x000ee20008000a00 */
[----:B------:R-:W-:Y:S02]  /*4650*/  IMAD.MOV.U32 R80, RZ, RZ, 0x1 ;  /* 0x00000001ff507424 */ /* 0x000fe400078e00ff */
[----:B------:R-:W-:Y:S11]  /*4660*/  ISETP.NE.AND.EX P1, PT, R3, RZ, PT, P1 ;  /* 0x000000ff0300720c */ /* 0x000ff60003f25310 */
[----:B------:R-:W-:Y:S02]  /*4670*/  @!UPT UIADD3 URZ, UPT, UPT, URZ, URZ, URZ ;  /* 0x000000fffffff290 */ /* 0x000fe4000fffe0ff */
[----:B--2---:R-:W2:Y:S01]  /*4680*/  @P1 LDC.64 R10, c[0x0][0x888] ;  /* 0x00022200ff0a1b82 */ /* 0x004ea20000000a00 */
[----:B------:R-:W-:Y:S04]  /*4690*/  @P1 IMAD R0, R4, UR36, RZ ;  /* 0x0000002404001c24 */ /* 0x000fe8000f8e02ff */
[----:B--2---:R-:W-:Y:S04]  /*46a0*/  @P1 IMAD.WIDE R10, R0, 0x4, R10 ;  /* 0x00000004000a1825 */ /* 0x004fe800078e020a */
[----:B------:R-:W-:Y:S01]  /*46b0*/  HFMA2 R0, -RZ, RZ, 0, 5.9604644775390625e-08 ;  /* 0x00000001ff007431 */ /* 0x000fe200000001ff */
[----:B---3-5:R3:W5:Y:S04]  /*46c0*/  @P1 LDG.E R41, desc[UR4][R10.64] ;  /* 0x000000040a291981 */ /* 0x028768000c1e1900 */
[----:B------:R-:W-:Y:S01]  /*46d0*/  @!P1 PRMT R80, R0, 0x7610, R80 ;  /* 0x0000761000509816 */ /* 0x000fe20000000050 */
[----:B---3--:R-:W4:Y:S06]  /*46e0*/  @!P1 LDC R41, c[0x0][0x880] ;  /* 0x00022000ff299b82 */ /* 0x008f2c0000000800 */
.L_x_79:
[----:B----45:R-:W-:Y:S01]  /*46f0*/  @!P0 FSETP.EQ.AND P1, PT, R41, RZ, PT ;  /* 0x000000ff2900820b */ /* 0x030fe20003f22000 */
[----:B------:R-:W-:Y:S01]  /*4700*/  @!UPT UIADD3 URZ, UPT, UPT, URZ, URZ, URZ ;  /* 0x000000fffffff290 */ /* 0x000fe2000fffe0ff */
[----:B------:R-:W-:Y:S11]  /*4710*/  @!P0 BRA `(.L_x_80) ;  /* 0x0000000000188947 */ /* 0x000ff60003800000 */
[----:B------:R-:W-:Y:S02]  /*4720*/  LOP3.LUT P0, RZ, R80, 0xff, RZ, 0xc0, !PT ;  /* 0x000000ff50ff7812 */ /* 0x000fe4000780c0ff */
[----:B------:R-:W-:Y:S04]  /*4730*/  ISETP.NE.U32.AND P1, PT, R2, RZ, PT ;  /* 0x000000ff0200720c */ /* 0x000fe80003f25070 */
[----:B------:R-:W-:Y:S04]  /*4740*/  ISETP.NE.AND.EX P1, PT, R3, RZ, PT, P1 ;  /* 0x000000ff0300720c */ /* 0x000fe80003f25310 */
[----:B------:R-:W-:Y:S03]  /*4750*/  PLOP3.LUT P1, PT, P1, PT, PT, 0x8, 0x80 ;  /* 0x000000000080781c */ /* 0x000fe60000f2e170 */
[----:B------:R-:W-:Y:S11]  /*4760*/  @P0 FSETP.EQ.AND P1, PT, R41, RZ, PT ;  /* 0x000000ff2900020b */ /* 0x000ff60003f22000 */
[----:B------:R-:W-:Y:S02]  /*4770*/  @!UPT UIADD3 URZ, UPT, UPT, URZ, URZ, URZ ;  /* 0x000000fffffff290 */ /* 0x000fe4000fffe0ff */
.L_x_80:
[----:B------:R-:W3:Y:S01]  /*4780*/  SYNCS.PHASECHK.TRANS64.TRYWAIT P2, [UR21+0x60], R9 ;  /* 0x00006009ff0075a7 */ /* 0x000ee20008041115 */
[----:B------:R-:W-:Y:S04]  /*4790*/  ELECT P0, URZ, PT ;  /* 0x0000000000ff782f */ /* 0x000fe80003800000 */
[----:B------:R-:W-:Y:S11]  /*47a0*/  PLOP3.LUT P1, PT, P1, P0, PT, 0xf2, 0x2f ;  /* 0x00000000002f781c */ /* 0x000ff60000f21e72 */
[----:B------:R-:W-:Y:S02]  /*47b0*/  @!UPT UIADD3 URZ, UPT, UPT, URZ, URZ, URZ ;  /* 0x000000fffffff290 */ /* 0x000fe4000fffe0ff */
[----:B------:R-:W-:Y:S05]  /*47c0*/  @!P1 IADD3 R8, P0, PT, R16, 0x580, RZ ;  /* 0x0000058010089810 */ /* 0x000fea0007f1e0ff */
[----:B------:R-:W-:Y:S01]  /*47d0*/  @!P1 IMAD.X R6, RZ, RZ, R17, P0 ;  /* 0x000000ffff069224 */ /* 0x000fe200000e0611 */
[----:B---3--:R-:W-:Y:S07]  /*47e0*/  @!P2 BRA `(.L_x_81) ;  /* 0x0000005000c4a947 */ /* 0x008fee0003800000 */
.L_x_168:
[----:B------:R-:W-:Y:S01]  /*47f0*/  @!P1 R2UR UR5, R8 ;  /* 0x00000000080592ca */ /* 0x000fe200000e0000 */
[----:B------:R-:W-:Y:S01]  /*4800*/  VOTEU.ALL UP0, P1 ;  /* 0x0000000000ff7886 */ /* 0x000fe20000800000 */
[----:B------:R-:W-:Y:S01]  /*4810*/  @!P1 R2UR UR4, R6 ;  /* 0x00000000060492ca */ /* 0x000fe200000e0000 */
[----:B--2---:R-:W-:Y:S01]  /*4820*/  @!P1 IMAD.MOV.U32 R0, RZ, RZ, 0x2000 ;  /* 0x00002000ff009424 */ /* 0x004fe200078e00ff */
[----:B------:R-:W-:Y:S01]  /*4830*/  UMOV UR8, 0x0 ;  /* 0x0000000000087882 */ /* 0x000fe20000000000 */
[----:B------:R-:W-:Y:S01]  /*4840*/  UMOV UR9, 0x10000000 ;  /* 0x1000000000097882 */ /* 0x000fe20000000000 */
[----:B------:R-:W-:Y:S01]  /*4850*/  @!UP0 UIADD3 UR32, UPT, UPT, UR21, 0x200, URZ ;  /* 0x0000020015208890 */ /* 0x000fe2000fffe0ff */
[----:B------:R-:W-:Y:S01]  /*4860*/  @!P1 IADD3 R8, P0, PT, R16, 0x580, RZ ;  /* 0x0000058010089810 */ /* 0x000fe20007f1e0ff */
[----:B------:R-:W-:Y:S01]  /*4870*/  VOTEU.ALL UP0, P1 ;  /* 0x0000000000ff7886 */ /* 0x000fe20000800000 */
[----:B------:R-:W-:Y:S03]  /*4880*/  UPRMT UR6, UR47, 0x654, UR33 ;  /* 0x000006542f067896 */ /* 0x000fe60008000021 */
[----:B------:R-:W-:Y:S02]  /*4890*/  @!P1 IMAD.X R6, RZ, RZ, R17, P0 ;  /* 0x000000ffff069224 */ /* 0x000fe400000e0611 */
[----:B------:R-:W-:Y:S02]  /*48a0*/  IMAD.U32 R10, RZ, RZ, UR5 ;  /* 0x00000005ff0a7e24 */ /* 0x000fe4000f8e00ff */
[----:B------:R-:W-:Y:S03]  /*48b0*/  IMAD.U32 R11, RZ, RZ, UR4 ;  /* 0x00000004ff0b7e24 */ /* 0x000fe6000f8e00ff */
[----:B------:R-:W-:Y:S02]  /*48c0*/  @!P1 R2UR UR4, R10 ;  /* 0x000000000a0492ca */ /* 0x000fe400000e0000 */
[----:B------:R-:W-:Y:S11]  /*48d0*/  @!P1 R2UR UR5, R11 ;  /* 0x000000000b0592ca */ /* 0x000ff600000e0000 */
[----:B------:R-:W-:Y:S02]  /*48e0*/  @!UPT UIADD3 URZ, UPT, UPT, URZ, URZ, URZ ;  /* 0x000000fffffff290 */ /* 0x000fe4000fffe0ff */
[----:B------:R2:W-:Y:S01]  /*48f0*/  @!UP0 UTMALDG.3D [UR32], [UR4], desc[UR8] ;  /* 0x00000820040085b4 */ /* 0x0005e20008011000 */
[----:B------:R2:W-:Y:S01]  /*4900*/  @!P1 SYNCS.ARRIVE.TRANS64.RED.A0TR RZ, [UR21+0x40], R0 ;  /* 0x00004000ffff99a7 */ /* 0x0005e20008300415 */
[----:B------:R-:W-:Y:S01]  /*4910*/  SYNCS.ARRIVE.TRANS64.RED.A1T0 RZ, [UR6], RZ ;  /* 0x000000ffffff79a7 */ /* 0x000fe20008100406 */
[----:B------:R-:W3:Y:S02]  /*4920*/  SYNCS.PHASECHK.TRANS64.TRYWAIT P2, [UR21+0x68], R9 ;  /* 0x00006809ff0075a7 */ /* 0x000ee40008041115 */
[----:B--23--:R-:W-:Y:S05]  /*4930*/  @!P2 BRA `(.L_x_82) ;  /* 0x000000500088a947 */ /* 0x00cfea0003800000 */
.L_x_170:
        /* <DEDUP_REMOVED lines=8> */
[----:B------:R-:W-:Y:S01]  /*49c0*/  @!UP0 UIADD3 UR24, UPT, UPT, UR21, 0x2200, URZ ;  /* 0x0000220015188890 */ /* 0x000fe2000fffe0ff */
[----:B------:R-:W-:Y:S01]  /*49d0*/  VOTEU.ALL UP0, P1 ;  /* 0x0000000000ff7886 */ /* 0x000fe20000800000 */
[----:B------:R-:W-:Y:S01]  /*49e0*/  UMOV UR27, UR35 ;  /* 0x00000023001b7c82 */ /* 0x000fe20008000000 */
[----:B------:R-:W-:Y:S02]  /*49f0*/  UMOV UR28, UR36 ;  /* 0x00000024001c7c82 */ /* 0x000fe40008000000 */
[----:B------:R-:W-:Y:S01]  /*4a00*/  IMAD.U32 R10, RZ, RZ, UR5 ;  /* 0x00000005ff0a7e24 */ /* 0x000fe2000f8e00ff */
[----:B------:R-:W-:Y:S01]  /*4a10*/  UPRMT UR6, UR47, 0x654, UR25 ;  /* 0x000006542f067896 */ /* 0x000fe20008000019 */
[----:B------:R-:W-:Y:S02]  /*4a20*/  IMAD.U32 R11, RZ, RZ, UR4 ;  /* 0x00000004ff0b7e24 */ /* 0x000fe4000f8e00ff */
[----:B------:R-:W-:Y:S01]  /*4a30*/  @!P1 IMAD.X R6, RZ, RZ, R17, P0 ;  /* 0x000000ffff069224 */ /* 0x000fe200000e0611 */
        /* <DEDUP_REMOVED lines=8> */
.L_x_172:
[----:B------:R-:W-:Y:S01]  /*4ac0*/  @!P1 R2UR UR5, R8 ;  /* 0x00000000080592ca */ /* 0x000fe200000e0000 */
[----:B------:R-:W-:Y:S01]  /*4ad0*/  VOTEU.ALL UP0, P1 ;  /* 0x0000000000ff7886 */ /* 0x000fe20000800000 */
[----:B------:R-:W-:Y:S01]  /*4ae0*/  @!P1 R2UR UR4, R6 ;  /* 0x00000000060492ca */ /* 0x000fe200000e0000 */
[----:B--2---:R-:W-:Y:S01]  /*4af0*/  @!P1 IMAD.MOV.U32 R0, RZ, RZ, 0x2000 ;  /* 0x00002000ff009424 */ /* 0x004fe200078e00ff */
[----:B------:R-:W-:Y:S01]  /*4b00*/  UMOV UR8, 0x0 ;  /* 0x0000000000087882 */ /* 0x000fe20000000000 */
[----:B------:R-:W-:Y:S01]  /*4b10*/  UMOV UR9, 0x10000000 ;  /* 0x1000000000097882 */ /* 0x000fe20000000000 */
[----:B------:R-:W-:Y:S01]  /*4b20*/  @!UP0 UIADD3 UR18, UPT, UPT, UR34, 0x40, URZ ;  /* 0x0000004022128890 */ /* 0x000fe2000fffe0ff */
[----:B------:R-:W-:Y:S01]  /*4b30*/  VIADD R14, R14, 0x1 ;  /* 0x000000010e0e7836 */ /* 0x000fe20000000000 */
[----:B------:R-:W-:Y:S01]  /*4b40*/  @!UP0 UIADD3 UR16, UPT, UPT, UR21, 0x4200, URZ ;  /* 0x0000420015108890 */ /* 0x000fe2000fffe0ff */
[----:B------:R-:W-:Y:S01]  /*4b50*/  VOTEU.ALL UP0, P1 ;  /* 0x0000000000ff7886 */ /* 0x000fe20000800000 */
[----:B------:R-:W-:Y:S01]  /*4b60*/  UMOV UR19, UR35 ;  /* 0x0000002300137c82 */ /* 0x000fe20008000000 */
[----:B------:R-:W-:Y:S02]  /*4b70*/  UMOV UR20, UR36 ;  /* 0x0000002400147c82 */ /* 0x000fe40008000000 */
[----:B------:R-:W-:Y:S01]  /*4b80*/  IMAD.U32 R10, RZ, RZ, UR5 ;  /* 0x00000005ff0a7e24 */ /* 0x000fe2000f8e00ff */
[----:B------:R-:W-:Y:S01]  /*4b90*/  UPRMT UR6, UR47, 0x654, UR17 ;  /* 0x000006542f067896 */ /* 0x000fe20008000011 */
        /* <DEDUP_REMOVED lines=9> */
.L_x_174:
[----:B------:R-:W-:Y:S01]  /*4c30*/  @!P1 IADD3 R6, P0, PT, R16, 0x580, RZ ;  /* 0x0000058010069810 */ /* 0x000fe20007f1e0ff */
[----:B------:R-:W-:Y:S01]  /*4c40*/  VOTEU.ALL UP0, P1 ;  /* 0x0000000000ff7886 */ /* 0x000fe20000800000 */
[----:B------:R-:W-:Y:S01]  /*4c50*/  UMOV UR6, 0x0 ;  /* 0x0000000000067882 */ /* 0x000fe20000000000 */
[----:B------:R-:W-:Y:S01]  /*4c60*/  UMOV UR7, 0x10000000 ;  /* 0x1000000000077882 */ /* 0x000fe20000000000 */
[----:B------:R-:W-:Y:S01]  /*4c70*/  @!P1 R2UR UR5, R6 ;  /* 0x00000000060592ca */ /* 0x000fe200000e0000 */
[----:B--2---:R-:W-:Y:S01]  /*4c80*/  @!P1 IMAD.X R0, RZ, RZ, R17, P0 ;  /* 0x000000ffff009224 */ /* 0x004fe200000e0611 */
[----:B------:R-:W-:Y:S01]  /*4c90*/  @!UP0 UIADD3 UR10, UPT, UPT, UR34, 0x60, URZ ;  /* 0x00000060220a8890 */ /* 0x000fe2000fffe0ff */
[----:B------:R-:W-:Y:S01]  /*4ca0*/  R2UR UR16, R82 ;  /* 0x00000000521072ca */ /* 0x000fe200000e0000 */
[----:B------:R-:W-:Y:S01]  /*4cb0*/  @!UP0 UIADD3 UR8, UPT, UPT, UR21, 0x6200, URZ ;  /* 0x0000620015088890 */ /* 0x000fe2000fffe0ff */
[----:B------:R-:W-:Y:S01]  /*4cc0*/  ISETP.NE.AND P0, PT, R14, 0x2, PT ;  /* 0x000000020e00780c */ /* 0x000fe20003f05270 */
[----:B------:R-:W-:Y:S01]  /*4cd0*/  @!UP0 UIADD3 UR9, UPT, UPT, UR21, 0x58, URZ ;  /* 0x0000005815098890 */ /* 0x000fe2000fffe0ff */
[----:B------:R-:W-:Y:S01]  /*4ce0*/  @!P1 R2UR UR4, R0 ;  /* 0x00000000000492ca */ /* 0x000fe200000e0000 */
[----:B------:R-:W-:Y:S01]  /*4cf0*/  VOTEU.ALL UP0, P1 ;  /* 0x0000000000ff7886 */ /* 0x000fe20000800000 */
[----:B------:R-:W-:Y:S01]  /*4d00*/  UMOV UR11, UR35 ;  /* 0x00000023000b7c82 */ /* 0x000fe20008000000 */
[----:B------:R-:W-:Y:S01]  /*4d10*/  UMOV UR12, UR36 ;  /* 0x00000024000c7c82 */ /* 0x000fe20008000000 */
[----:B------:R-:W-:Y:S01]  /*4d20*/  SEL R0, RZ, 0x1, P0 ;  /* 0x00000001ff007807 */ /* 0x000fe20000000000 */
[----:B------:R-:W-:Y:S01]  /*4d30*/  UIADD3 UR20, UPT, UPT, UR13, UR63, URZ ;  /* 0x0000003f0d147290 */ /* 0x000fe2000fffe0ff */
[----:B------:R-:W-:Y:S01]  /*4d40*/  IMAD.U32 R8, RZ, RZ, UR5 ;  /* 0x00000005ff087e24 */ /* 0x000fe2000f8e00ff */
[----:B------:R-:W-:Y:S01]  /*4d50*/  LOP3.LUT R15, R15, 0x1, RZ, 0x3c, !PT ;  /* 0x000000010f0f7812 */ /* 0x000fe200078e3cff */
[----:B------:R-:W-:Y:S01]  /*4d60*/  UPLOP3.LUT UP3, UPT, UPT, UPT, UPT, 0x80, 0x8 ;  /* 0x000000000008789c */ /* 0x000fe20003f6f070 */
[----:B------:R-:W-:Y:S01]  /*4d70*/  LOP3.LUT R13, R13, R0, RZ, 0x3c, !PT ;  /* 0x000000000d0d7212 */ /* 0x000fe200078e3cff */
[----:B------:R-:W-:Y:S01]  /*4d80*/  UIADD3 UR16, UPT, UPT, UR14, UR16, URZ ;  /* 0x000000100e107290 */ /* 0x000fe2000fffe0ff */
[----:B------:R-:W-:Y:S01]  /*4d90*/  SEL R14, R14, RZ, P0 ;  /* 0x000000ff0e0e7207 */ /* 0x000fe20000000000 */
[----:B------:R-:W-:Y:S01]  /*4da0*/  UMOV UR36, UR29 ;  /* 0x0000001d00247c82 */ /* 0x000fe20008000000 */
[----:B------:R-:W-:Y:S01]  /*4db0*/  IMAD.U32 R9, RZ, RZ, UR4 ;  /* 0x00000004ff097e24 */ /* 0x000fe2000f8e00ff */
[----:B------:R-:W-:Y:S04]  /*4dc0*/  @!P1 R2UR UR4, R8 ;  /* 0x00000000080492ca */ /* 0x000fe800000e0000 */
[----:B------:R-:W-:Y:S11]  /*4dd0*/  @!P1 R2UR UR5, R9 ;  /* 0x00000000090592ca */ /* 0x000ff600000e0000 */
[----:B------:R-:W-:Y:S02]  /*4de0*/  @!UPT UIADD3 URZ, UPT, UPT, URZ, URZ, URZ ;  /* 0x000000fffffff290 */ /* 0x000fe4000fffe0ff */
[----:B------:R2:W-:Y:S01]  /*4df0*/  @!UP0 UTMALDG.3D [UR8], [UR4], desc[UR6] ;  /* 0x00000608040085b4 */ /* 0x0005e20008011000 */
[----:B------:R2:W-:Y:S01]  /*4e00*/  @!P1 SYNCS.ARRIVE.TRANS64.RED.A0TR RZ, [UR21+0x58], R7 ;  /* 0x00005807ffff99a7 */ /* 0x0005e20008300415 */
[----:B------:R-:W-:Y:S01]  /*4e10*/  SYNCS.ARRIVE.TRANS64.RED.A1T0 RZ, [UR37], RZ ;  /* 0x000000ffffff79a7 */ /* 0x000fe20008100425 */
[----:B------:R-:W-:Y:S05]  /*4e20*/  BRA.U UP1, `(.L_x_85) ;  /* 0xfffffff101687547 */ /* 0x000fea000b83ffff */
[----:B------:R-:W-:-:S04]  /*4e30*/  SHF.L.U32 R3, R15, 0x1f, RZ ;  /* 0x0000001f0f037819 */ /* 0x000fc800000006ff */
[----:B------:R-:W3:Y:S02]  /*4e40*/  SYNCS.PHASECHK.TRANS64.TRYWAIT P0, [UR21+0x60], R3 ;  /* 0x00006003ff0075a7 */ /* 0x000ee40008001115 */
[----:B---3--:R-:W-:Y:S05]  /*4e50*/  @!P0 BRA `(.L_x_86) ;  /* 0x0000004c00888947 */ /* 0x008fea0003800000 */
.L_x_176:
[----:B------:R-:W4:Y:S02]  /*4e60*/  SYNCS.PHASECHK.TRANS64.TRYWAIT P0, [UR21+0x68], R3 ;  /* 0x00006803ff0075a7 */ /* 0x000f240008001115 */
[----:B----4-:R-:W-:Y:S05]  /*4e70*/  @!P0 BRA `(.L_x_87) ;  /* 0x0000004c00988947 */ /* 0x010fea0003800000 */
.L_x_178:
[----:B------:R-:W4:Y:S02]  /*4e80*/  SYNCS.PHASECHK.TRANS64.TRYWAIT P0, [UR21+0x70], R3 ;  /* 0x00007003ff0075a7 */ /* 0x000f240008001115 */
[----:B----4-:R-:W-:Y:S05]  /*4e90*/  @!P0 BRA `(.L_x_88) ;  /* 0x0000004c00a88947 */ /* 0x010fea0003800000 */
.L_x_180:
[----:B---3--:R-:W-:-:S07]  /*4ea0*/  MOV R0, UR21 ;  /* 0x0000001500007c02 */ /* 0x008fce0008000f00 */
.L_x_89:
[----:B---3--:R-:W-:-:S04]  /*4eb0*/  SHF.L.U32 R3, R15, 0x1f, RZ ;  /* 0x0000001f0f037819 */ /* 0x008fc800000006ff */
[----:B------:R3:W4:Y:S03]  /*4ec0*/  SYNCS.PHASECHK.TRANS64.TRYWAIT P0, [R0+URZ+0x78], R3 ;  /* 0x00007803000075a7 */ /* 0x00072600080011ff */
[----:B----4-:R-:W-:Y:S05]  /*4ed0*/  @!P0 NANOSLEEP.SYNCS 0x989680 ;  /* 0x009896800000895d */ /* 0x010fea0003900000 */
[----:B------:R-:W4:Y:S02]  /*4ee0*/  @!P0 SYNCS.PHASECHK.TRANS64 P0, [R0+URZ+0x78], R3 ;  /* 0x00007803000085a7 */ /* 0x000f2400080010ff */
[----:B-12-4-:R-:W-:Y:S05]  /*4ef0*/  @P0 EXIT ;  /* 0x000000000000094d */ /* 0x016fea0003800000 */
[----:B------:R-:W-:Y:S05]  /*4f00*/  BRA `(.L_x_89) ;  /* 0xfffffffc00e87947 */ /* 0x000fea000383ffff */
.L_x_74:
[----:B------:R-:W-:-:S06]  /*4f10*/  UISETP.GE.AND UP0, UPT, UR17, 0x4, UPT ;  /* 0x000000041100788c */ /* 0x000fcc000bf06270 */
[----:B------:R-:W-:-:S13]  /*4f20*/  PLOP3.LUT P0, PT, PT, PT, UP0, 0x80, 0x8 ;  /* 0x000000000008781c */ /* 0x000fda0003f0f008 */
[----:B------:R-:W-:Y:S05]  /*4f30*/  @!P0 EXIT ;  /* 0x000000000000894d */ /* 0x000fea0003800000 */
[----:B------:R-:W-:Y:S01]  /*4f40*/  BAR.SYNC.DEFER_BLOCKING 0x6, 0xa0 ;  /* 0x0182800000007b1d */ /* 0x000fe20000010000 */
[C---:B------:R-:W-:Y:S01]  /*4f50*/  IMAD.SHL.U32 R2, R94.reuse, 0x20, RZ ;  /* 0x000000205e027824 */ /* 0x040fe200078e00ff */
[C---:B------:R-:W-:Y:S01]  /*4f60*/  SHF.L.U32 R37, R94.reuse, 0x10, RZ ;  /* 0x000000105e257819 */ /* 0x040fe200000006ff */
[C---:B------:R-:W-:Y:S01]  /*4f70*/  IMAD.SHL.U32 R93, R94.reuse, 0x4, RZ ;  /* 0x000000045e5d7824 */ /* 0x040fe200078e00ff */
[----:B------:R-:W-:Y:S01]  /*4f80*/  LOP3.LUT R95, R94, 0x60, RZ, 0xc0, !PT ;  /* 0x000000605e5f7812 */ /* 0x000fe200078ec0ff */
[----:B------:R-:W-:Y:S01]  /*4f90*/  HFMA2 R86, -RZ, RZ, 0, 0 ;  /* 0x00000000ff567431 */ /* 0x000fe200000001ff */
[----:B------:R-:W-:Y:S02]  /*4fa0*/  UMOV UR44, 0x400 ;  /* 0x00000400002c7882 */ /* 0x000fe40000000000 */
[----:B------:R-:W1:Y:S01]  /*4fb0*/  LDC.64 R78, c[0x0][0x8b0] ;  /* 0x00022c00ff4e7b82 */ /* 0x000e620000000a00 */
[----:B------:R-:W-:Y:S01]  /*4fc0*/  ULEA UR44, UR47, UR44, 0x18 ;  /* 0x0000002c2f2c7291 */ /* 0x000fe2000f8ec0ff */
[----:B------:R-:W-:Y:S01]  /*4fd0*/  LOP3.LUT R6, R2, 0xc0, RZ, 0xc0, !PT ;  /* 0x000000c002067812 */ /* 0x000fe200078ec0ff */
[----:B------:R-:W2:Y:S01]  /*4fe0*/  LDCU.64 UR6, c[0x0][0x890] ;  /* 0x00011200ff0677ac */ /* 0x000ea20008000a00 */
[----:B------:R-:W-:Y:S01]  /*4ff0*/  LOP3.LUT R92, R94, 0x2, RZ, 0xc0, !PT ;  /* 0x000000025e5c7812 */ /* 0x000fe200078ec0ff */
[----:B------:R-:W-:Y:S01]  /*5000*/  IMAD.MOV.U32 R90, RZ, RZ, 0x1 ;  /* 0x00000001ff5a7424 */ /* 0x000fe200078e00ff */
[----:B------:R-:W-:Y:S01]  /*5010*/  LOP3.LUT R93, R6, 0x18, R93, 0xf8, !PT ;  /* 0x00000018065d7812 */ /* 0x000fe200078ef85d */
[----:B------:R-:W-:Y:S01]  /*5020*/  UIADD3 UR4, UPT, UPT, UR44, 0x200, URZ ;  /* 0x000002002c047890 */ /* 0x000fe2000fffe0ff */
[----:B------:R-:W3:Y:S01]  /*5030*/  LDC.64 R76, c[0x0][0x8a8] ;  /* 0x00022a00ff4c7b82 */ /* 0x000ee20000000a00 */
[----:B------:R-:W-:Y:S01]  /*5040*/  LOP3.LUT R37, R37, 0x600000, RZ, 0xc0, !PT ;  /* 0x0060000025257812 */ /* 0x000fe200078ec0ff */
[----:B------:R-:W-:Y:S01]  /*5050*/  IMAD.MOV.U32 R36, RZ, RZ, RZ ;  /* 0x000000ffff247224 */ /* 0x000fe200078e00ff */
[----:B------:R-:W-:-:S02]  /*5060*/  LOP3.LUT R93, R93, 0xf20, R2, 0xf8, !PT ;  /* 0x00000f205d5d7812 */ /* 0x000fc400078ef802 */
[----:B------:R-:W-:Y:S01]  /*5070*/  CS2R R88, SRZ ;  /* 0x0000000000587805 */ /* 0x000fe2000001ff00 */
[----:B------:R-:W-:Y:S01]  /*5080*/  IMAD.U32 R84, RZ, RZ, UR4 ;  /* 0x00000004ff547e24 */ /* 0x000fe2000f8e00ff */
[----:B------:R-:W-:Y:S01]  /*5090*/  LOP3.LUT R94, R94, 0x4, RZ, 0xc0, !PT ;  /* 0x000000045e5e7812 */ /* 0x000fe200078ec0ff */
[----:B------:R-:W4:Y:S01]  /*50a0*/  LDCU UR60, c[0x0][0x370] ;  /* 0x00006e00ff3c77ac */ /* 0x000f220008000800 */
[----:B------:R-:W4:Y:S02]  /*50b0*/  LDS R0, [UR44+0x140] ;  /* 0x0001402cff007984 */ /* 0x000f240008000800 */
[----:B------:R-:W-:Y:S01]  /*50c0*/  LEA R93, R93, R84, 0x1 ;  /* 0x000000545d5d7211 */ /* 0x000fe200078e08ff */
[----:B------:R-:W1:Y:S01]  /*50d0*/  LDCU UR43, c[0x0][0xb0c] ;  /* 0x00016180ff2b77ac */ /* 0x000e620008000800 */
[----:B--2---:R-:W-:Y:S01]  /*50e0*/  IMAD.U32 R97, RZ, RZ, UR6 ;  /* 0x00000006ff617e24 */ /* 0x004fe2000f8e00ff */
[----:B------:R-:W-:Y:S02]  /*50f0*/  MOV R96, UR7 ;  /* 0x0000000700607c02 */ /* 0x000fe40008000f00 */
[--C-:B------:R-:W-:Y:S01]  /*5100*/  IMAD R92, R92, -0x10, R93.reuse ;  /* 0xfffffff05c5c7824 */ /* 0x100fe200078e025d */
[----:B------:R-:W2:Y:S01]  /*5110*/  LDCU UR39, c[0x0][0xb30] ;  /* 0x00016600ff2777ac */ /* 0x000ea20008000800 */
[----:B------:R-:W-:Y:S01]  /*5120*/  IMAD R91, R94, -0x10, R93 ;  /* 0xfffffff05e5b7824 */ /* 0x000fe200078e025d */
[----:B------:R-:W1:Y:S01]  /*5130*/  LDCU.64 UR54, c[0x0][0x888] ;  /* 0x00011100ff3677ac */ /* 0x000e620008000a00 */
[----:B------:R-:W1:Y:S01]  /*5140*/  LDCU.64 UR40, c[0x0][0xb28] ;  /* 0x00016500ff2877ac */ /* 0x000e620008000a00 */
[----:B------:R-:W1:Y:S01]  /*5150*/  LDCU.128 UR56, c[0x0][0xb10] ;  /* 0x00016200ff3877ac */ /* 0x000e620008000c00 */
[----:B------:R-:W1:Y:S01]  /*5160*/  LDCU UR53, c[0x0][0x374] ;  /* 0x00006e80ff3577ac */ /* 0x000e620008000800 */
[----:B------:R-:W-:Y:S01]  /*5170*/  UMOV UR52, URZ ;  /* 0x000000ff00347c82 */ /* 0x000fe20008000000 */
[----:B------:R-:W-:Y:S01]  /*5180*/  UMOV UR46, URZ ;  /* 0x000000ff002e7c82 */ /* 0x000fe20008000000 */
[----:B-1234-:R-:W-:-:S07]  /*5190*/  IMAD.IADD R37, R0, 0x1, R37 ;  /* 0x0000000100257824 */ /* 0x01efce00078e0225 */
.L_x_133:
[----:B------:R-:W-:Y:S02]  /*51a0*/  LEA R3, R86, UR44, 0x3 ;  /* 0x0000002c56037c11 */ /* 0x000fe4000f8e18ff */
[----:B------:R-:W-:Y:S02]  /*51b0*/  SHF.L.U32 R0, R88, 0x1f, RZ ;  /* 0x0000001f58007819 */ /* 0x000fe400000006ff */
[----:B------:R-:W-:Y:S02]  /*51c0*/  LEA R5, R86, UR44, 0x4 ;  /* 0x0000002c56057c11 */ /* 0x000fe4000f8e20ff */
[----:B-1----:R-:W1:Y:S02]  /*51d0*/  SYNCS.PHASECHK.TRANS64.TRYWAIT P0, [R3+URZ+0x90], R0 ;  /* 0x00009000030075a7 */ /* 0x002e6400080011ff */
[----:B-12---:R-:W-:Y:S05]  /*51e0*/  @!P0 BRA `(.L_x_90) ;  /* 0x0000004800ec8947 */ /* 0x006fea0003800000 */
.L_x_181:
        /* <DEDUP_REMOVED lines=11> */
[----:B------:R-:W-:Y:S01]  /*52a0*/  PLOP3.LUT P0, PT, PT, PT, UP1, 0x80, 0x8 ;  /* 0x000000000008781c */ /* 0x000fe20003f0f018 */
[----:B------:R-:W-:Y:S11]  /*52b0*/  UP2UR UR62, UPR, URZ, 0x2 ;  /* 0x00000002ff3e7883 */ /* 0x000ff60008000000 */
[----:B------:R-:W-:Y:S01]  /*52c0*/  @!UPT UIADD3 URZ, UPT, UPT, URZ, URZ, URZ ;  /* 0x000000fffffff290 */ /* 0x000fe2000fffe0ff */
[----:B-1----:R-:W-:Y:S02]  /*52d0*/  @P0 SHF.R.U32.HI R0, RZ, 0x10, R5 ;  /* 0x00000010ff000819 */ /* 0x002fe40000011605 */
        /* <DEDUP_REMOVED lines=12> */
[----:B------:R-:W2:Y:S01]  /*53a0*/  LDCU UR12, c[0x0][0xb20] ;  /* 0x00016400ff0c77ac */ /* 0x000ea20008000800 */
[----:B------:R-:W-:Y:S02]  /*53b0*/  UIMAD.WIDE.U32 UR4, UR53, UR59, URZ ;  /* 0x0000003b350472a5 */ /* 0x000fe4000f8e00ff */
[----:B------:R-:W-:Y:S02]  /*53c0*/  UIMAD.WIDE.U32 UR6, UR60, UR56, URZ ;  /* 0x000000383c0672a5 */ /* 0x000fe4000f8e00ff */
[----:B------:R-:W-:Y:S02]  /*53d0*/  UISETP.NE.AND UP0, UPT, UR58, 0x1, UPT ;  /* 0x000000013a00788c */ /* 0x000fe4000bf05270 */
[----:B------:R-:W-:Y:S02]  /*53e0*/  UIMAD.WIDE.U32 UR8, UR37, UR59, URZ ;  /* 0x0000003b250872a5 */ /* 0x000fe4000f8e00ff */
[----:B------:R-:W-:Y:S02]  /*53f0*/  UIMAD.WIDE.U32 UR10, UR38, UR56, URZ ;  /* 0x00000038260a72a5 */ /* 0x000fe4000f8e00ff */
[----:B------:R-:W-:Y:S02]  /*5400*/  UISETP.NE.AND UP1, UPT, UR43, 0x1, UPT ;  /* 0x000000012b00788c */ /* 0x000fe4000bf25270 */
[----:B------:R-:W-:Y:S01]  /*5410*/  UISETP.NE.AND UP2, UPT, UR42, 0x1, UPT ;  /* 0x000000012a00788c */ /* 0x000fe2000bf45270 */
[----:B------:R-:W-:Y:S02]  /*5420*/  UMOV UR4, UR5 ;  /* 0x0000000500047c82 */ /* 0x000fe40008000000 */
[----:B--2---:R-:W-:Y:S03]  /*5430*/  USHF.R.U32.HI UR5, URZ, UR12, UR4 ;  /* 0x0000000cff057299 */ /* 0x004fe60008011604 */
[----:B------:R-:W-:Y:S02]  /*5440*/  UMOV UR4, UR7 ;  /* 0x0000000700047c82 */ /* 0x000fe40008000000 */
[----:B------:R-:W-:Y:S02]  /*5450*/  USHF.R.U32.HI UR7, URZ, UR57, UR4 ;  /* 0x00000039ff077299 */ /* 0x000fe40008011604 */
[----:B------:R-:W-:Y:S02]  /*5460*/  USEL UR4, UR53, UR5, !UP0 ;  /* 0x0000000535047287 */ /* 0x000fe4000c000000 */
[----:B------:R-:W-:Y:S01]  /*5470*/  USEL UR7, UR60, UR7, !UP1 ;  /* 0x000000073c077287 */ /* 0x000fe2000c800000 */
[----:B------:R-:W-:Y:S01]  /*5480*/  UMOV UR5, UR9 ;  /* 0x0000000900057c82 */ /* 0x000fe20008000000 */
[----:B------:R-:W-:Y:S02]  /*5490*/  UIMAD.WIDE.U32 UR8, UR4, UR40, URZ ;  /* 0x00000028040872a5 */ /* 0x000fe4000f8e00ff */
[----:B------:R-:W-:Y:S03]  /*54a0*/  USHF.R.U32.HI UR6, URZ, UR12, UR5 ;  /* 0x0000000cff067299 */ /* 0x000fe60008011605 */
[----:B------:R-:W-:Y:S01]  /*54b0*/  UMOV UR5, UR11 ;  /* 0x0000000b00057c82 */ /* 0x000fe20008000000 */
[----:B------:R-:W-:Y:S02]  /*54c0*/  UIMAD.WIDE.U32 UR10, UR7, UR40, URZ ;  /* 0x00000028070a72a5 */ /* 0x000fe4000f8e00ff */
[----:B------:R-:W-:Y:S02]  /*54d0*/  USHF.R.U32.HI UR12, URZ, UR57, UR5 ;  /* 0x00000039ff0c7299 */ /* 0x000fe40008011605 */
[----:B------:R-:W-:Y:S01]  /*54e0*/  USEL UR6, UR37, UR6, !UP0 ;  /* 0x0000000625067287 */ /* 0x000fe2000c000000 */
[----:B------:R-:W-:Y:S02]  /*54f0*/  UMOV UR5, UR9 ;  /* 0x0000000900057c82 */ /* 0x000fe40008000000 */
[----:B------:R-:W-:Y:S01]  /*5500*/  UMOV UR10, UR11 ;  /* 0x0000000b000a7c82 */ /* 0x000fe20008000000 */
[----:B------:R-:W-:Y:S02]  /*5510*/  @UP2 USHF.R.U32.HI UR4, URZ, UR41, UR5 ;  /* 0x00000029ff042299 */ /* 0x000fe40008011605 */
[----:B------:R-:W-:Y:S02]  /*5520*/  @UP2 USHF.R.U32.HI UR7, URZ, UR41, UR10 ;  /* 0x00000029ff072299 */ /* 0x000fe4000801160a */
[----:B------:R-:W-:Y:S02]  /*5530*/  UIMAD UR4, UR42, UR4, URZ ;  /* 0x000000042a0472a4 */ /* 0x000fe4000f8e02ff */
        /* <DEDUP_REMOVED lines=8> */
[----:B------:R-:W-:Y:S02]  /*55c0*/  USEL UR11, UR6, UR4, !UP2 ;  /* 0x00000004060b7287 */ /* 0x000fe4000d000000 */
[----:B------:R-:W-:Y:S02]  /*55d0*/  UIADD3 UR8, UPT, UPT, -UR5, URZ, URZ ;  /* 0x000000ff05087290 */ /* 0x000fe4000fffe1ff */
[----:B------:R-:W-:Y:S01]  /*55e0*/  UIADD3 UR10, UPT, UPT, -UR11, URZ, URZ ;  /* 0x000000ff0b0a7290 */ /* 0x000fe2000fffe1ff */
[----:B------:R-:W-:Y:S01]  /*55f0*/  @!UP0 UMOV UR4, UR9 ;  /* 0x0000000900048c82 */ /* 0x000fe20008000000 */
[----:B------:R-:W-:Y:S02]  /*5600*/  UIADD3 UR9, UPT, UPT, -UR6, URZ, URZ ;  /* 0x000000ff06097290 */ /* 0x000fe4000fffe1ff */
[----:B------:R-:W-:Y:S02]  /*5610*/  @!UP0 USHF.R.U32.HI UR4, URZ, UR41, UR4 ;  /* 0x00000029ff048299 */ /* 0x000fe40008011604 */
[----:B------:R-:W-:Y:S02]  /*5620*/  UIMAD UR10, UR42, UR10, UR6 ;  /* 0x0000000a2a0a72a4 */ /* 0x000fe4000f8e0206 */
[----:B------:R-:W-:Y:S04]  /*5630*/  @!UP0 USEL UR4, UR5, UR4, !UP2 ;  /* 0x0000000405048287 */ /* 0x000fe8000d000000 */
[----:B------:R-:W-:Y:S02]  /*5640*/  @!UP0 UIMAD UR10, UR7, UR10, UR4 ;  /* 0x0000000a070a82a4 */ /* 0x000fe4000f8e0204 */
[----:B------:R-:W-:Y:S02]  /*5650*/  @!UP0 UIADD3 UR11, UPT, UPT, UR11, -UR4, URZ ;  /* 0x800000040b0b8290 */ /* 0x000fe4000fffe0ff */
[----:B------:R-:W-:Y:S02]  /*5660*/  UIMAD UR7, UR43, UR8, UR38 ;  /* 0x000000082b0772a4 */ /* 0x000fe4000f8e0226 */
[----:B------:R-:W-:Y:S02]  /*5670*/  @!UP0 UIMAD UR6, UR11, UR42, UR5 ;  /* 0x0000002a0b0682a4 */ /* 0x000fe4000f8e0205 */
[----:B------:R-:W-:Y:S01]  /*5680*/  UIMAD UR4, UR58, UR9, UR37 ;  /* 0x000000093a0472a4 */ /* 0x000fe2000f8e0225 */
[----:B------:R-:W-:Y:S02]  /*5690*/  @!UP0 UMOV UR5, UR10 ;  /* 0x0000000a00058c82 */ /* 0x000fe40008000000 */
[----:B------:R-:W-:Y:S02]  /*56a0*/  UIMAD UR38, UR5, UR43, UR7 ;  /* 0x0000002b052672a4 */ /* 0x000fe4000f8e0207 */
[----:B------:R-:W-:Y:S11]  /*56b0*/  UIMAD UR37, UR6, UR58, UR4 ;  /* 0x0000003a062572a4 */ /* 0x000ff6000f8e0204 */
[----:B------:R-:W-:Y:S01]  /*56c0*/  @!UPT UIADD3 URZ, UPT, UPT, URZ, URZ, URZ ;  /* 0x000000fffffff290 */ /* 0x000fe2000fffe0ff */
.L_x_91:
[----:B------:R-:W-:Y:S01]  /*56d0*/  UISETP.NE.AND UP0, UPT, UR39, 0x1, UPT ;  /* 0x000000012700788c */ /* 0x000fe2000bf05270 */
[----:B------:R-:W-:Y:S01]  /*56e0*/  LOP3.LUT P0, RZ, R84, 0x1b0, RZ, 0xc0, !PT ;  /* 0x000001b054ff7812 */ /* 0x000fe2000780c0ff */
[----:B------:R-:W-:Y:S01]  /*56f0*/  USHF.L.U32 UR50, UR16, 0x7, URZ ;  /* 0x0000000710327899 */ /* 0x000fe200080006ff */
[----:B------:R-:W-:Y:S01]  /*5700*/  BSSY.RECONVERGENT B6, `(.L_x_92) ;  /* 0x0000034000067945 */ /* 0x000fe20003800200 */
[----:B------:R-:W-:Y:S01]  /*5710*/  USHF.L.U32 UR49, UR20, 0x7, URZ ;  /* 0x0000000714317899 */ /* 0x000fe200080006ff */
[----:B------:R-:W-:Y:S06]  /*5720*/  IADD3 R86, PT, PT, R86, 0x1, RZ ;  /* 0x0000000156567810 */ /* 0x000fec0007ffe0ff */
[----:B------:R-:W2:Y:S01]  /*5730*/  @!UP0 LDCU.128 UR12, c[0x0][0xb10] ;  /* 0x00016200ff0c87ac */ /* 0x000ea20008000c00 */
[----:B------:R-:W3:Y:S01]  /*5740*/  @!UP0 LDCU UR5, c[0x0][0xb0c] ;  /* 0x00016180ff0587ac */ /* 0x000ee20008000800 */
[----:B------:R-:W4:Y:S01]  /*5750*/  @!UP0 LDCU UR10, c[0x0][0xb20] ;  /* 0x00016400ff0a87ac */ /* 0x000f220008000800 */
[----:B--2---:R-:W-:Y:S02]  /*5760*/  UIMAD.WIDE.U32 UR8, UR38, UR12, URZ ;  /* 0x0000000c260872a5 */ /* 0x004fe4000f8e00ff */
[----:B------:R-:W-:Y:S02]  /*5770*/  UIMAD.WIDE.U32 UR6, UR37, UR15, URZ ;  /* 0x0000000f250672a5 */ /* 0x000fe4000f8e00ff */
[----:B------:R-:W-:Y:S03]  /*5780*/  @!UP0 UISETP.NE.AND UP1, UPT, UR14, 0x1, UPT ;  /* 0x000000010e00888c */ /* 0x000fe6000bf25270 */
[----:B------:R-:W-:Y:S01]  /*5790*/  @!UP0 UMOV UR4, UR9 ;  /* 0x0000000900048c82 */ /* 0x000fe20008000000 */
[----:B---3--:R-:W-:Y:S02]  /*57a0*/  @!UP0 UISETP.NE.AND UP2, UPT, UR5, 0x1, UPT ;  /* 0x000000010500888c */ /* 0x008fe4000bf45270 */
[----:B------:R-:W-:Y:S01]  /*57b0*/  @!UP0 USHF.R.U32.HI UR4, URZ, UR13, UR4 ;  /* 0x0000000dff048299 */ /* 0x000fe20008011604 */
[----:B------:R-:W-:Y:S02]  /*57c0*/  @!UP0 UMOV UR6, UR7 ;  /* 0x0000000700068c82 */ /* 0x000fe40008000000 */
[----:B----4-:R-:W-:Y:S02]  /*57d0*/  @!UP0 USHF.R.U32.HI UR6, URZ, UR10, UR6 ;  /* 0x0000000aff068299 */ /* 0x010fe40008011606 */
[----:B------:R-:W-:Y:S02]  /*57e0*/  @!UP0 USEL UR7, UR38, UR4, !UP2 ;  /* 0x0000000426078287 */ /* 0x000fe4000d000000 */
[----:B------:R-:W-:Y:S04]  /*57f0*/  @!UP0 USEL UR6, UR37, UR6, !UP1 ;  /* 0x0000000625068287 */ /* 0x000fe8000c800000 */
[----:B------:R-:W-:Y:S02]  /*5800*/  @!UP0 UIADD3 UR4, UPT, UPT, -UR7, UR6, URZ ;  /* 0x0000000607048290 */ /* 0x000fe4000fffe1ff */
[----:B------:R-:W-:Y:S02]  /*5810*/  @!UP0 UIADD3 UR6, UPT, UPT, UR7, -UR6, URZ ;  /* 0x8000000607068290 */ /* 0x000fe4000fffe0ff */
[----:B------:R-:W-:Y:S02]  /*5820*/  @!UP0 UIMAD UR38, UR4, UR5, UR38 ;  /* 0x00000005042682a4 */ /* 0x000fe4000f8e0226 */
[----:B------:R-:W-:Y:S01]  /*5830*/  @!UP0 UIMAD UR37, UR6, UR14, UR37 ;  /* 0x0000000e062582a4 */ /* 0x000fe2000f8e0225 */
[----:B------:R-:W-:Y:S11]  /*5840*/  @!P0 BRA `(.L_x_93) ;  /* 0x00000000007c8947 */ /* 0x000ff60003800000 */
[----:B------:R-:W2:Y:S01]  /*5850*/  LDCU.64 UR8, c[0x4][0x80] ;  /* 0x01001000ff0877ac */ /* 0x000ea20008000a00 */
[----:B------:R-:W-:Y:S01]  /*5860*/  MOV R2, 0x0 ;  /* 0x0000000000027802 */ /* 0x000fe20000000f00 */
[----:B------:R-:W-:Y:S02]  /*5870*/  HFMA2 R12, -RZ, RZ, 0, 5.9604644775390625e-08 ;  /* 0x00000001ff0c7431 */ /* 0x000fe400000001ff */
[----:B------:R-:W-:Y:S01]  /*5880*/  IMAD.MOV.U32 R8, RZ, RZ, 0x70 ;  /* 0x00000070ff087424 */ /* 0x000fe200078e00ff */
[----:B------:R3:W4:Y:S01]  /*5890*/  LDC.64 R14, c[0x4][R2] ;  /* 0x01000000020e7b82 */ /* 0x0007220000000a00 */
[----:B------:R-:W1:Y:S01]  /*58a0*/  LDCU.64 UR6, c[0x4][0x88] ;  /* 0x01001100ff0677ac */ /* 0x000e620008000a00 */
[----:B------:R-:W-:Y:S01]  /*58b0*/  IMAD.MOV.U32 R13, RZ, RZ, RZ ;  /* 0x000000ffff0d7224 */ /* 0x000fe200078e00ff */
[----:B------:R-:W1:Y:S01]  /*58c0*/  LDCU.64 UR4, c[0x4][0x8] ;  /* 0x01000100ff0477ac */ /* 0x000e620008000a00 */
[----:B--2---:R-:W-:Y:S01]  /*58d0*/  MOV R5, UR9 ;  /* 0x0000000900057c02 */ /* 0x004fe20008000f00 */
[----:B------:R-:W-:Y:S01]  /*58e0*/  IMAD.U32 R4, RZ, RZ, UR8 ;  /* 0x00000008ff047e24 */ /* 0x000fe2000f8e00ff */
[----:B-1----:R-:W-:Y:S01]  /*58f0*/  MOV R7, UR7 ;  /* 0x0000000700077c02 */ /* 0x002fe20008000f00 */
[----:B------:R-:W-:Y:S01]  /*5900*/  IMAD.U32 R6, RZ, RZ, UR6 ;  /* 0x00000006ff067e24 */ /* 0x000fe2000f8e00ff */
[----:B------:R-:W-:Y:S01]  /*5910*/  MOV R11, UR5 ;  /* 0x00000005000b7c02 */ /* 0x000fe20008000f00 */
[----:B------:R-:W-:Y:S02]  /*5920*/  IMAD.U32 R10, RZ, RZ, UR4 ;  /* 0x00000004ff0a7e24 */ /* 0x000fe4000f8e00ff */
[----:B------:R-:W-:Y:S07]  /*5930*/  LEPC R20, `(.L_x_94) ;  /* 0x000000001014794e */ /* 0x000fee0000000000 */
[----:B---345:R-:W-:Y:S05]  /*5940*/  CALL.ABS.NOINC R14 ;  /* 0x000000000e007343 */ /* 0x038fea0003c00000 */
.L_x_94:
[----:B------:R-:W1:Y:S01]  /*5950*/  LDCU.64 UR8, c[0x4][0x80] ;  /* 0x01001000ff0877ac */ /* 0x000e620008000a00 */
[----:B------:R-:W2:Y:S01]  /*5960*/  LDC.64 R2, c[0x4][R2] ;  /* 0x0100000002027b82 */ /* 0x000ea20000000a00 */
[----:B------:R-:W-:Y:S02]  /*5970*/  HFMA2 R12, -RZ, RZ, 0, 5.9604644775390625e-08 ;  /* 0x00000001ff0c7431 */ /* 0x000fe400000001ff */
[----:B------:R-:W-:Y:S02]  /*5980*/  IMAD.MOV.U32 R8, RZ, RZ, 0x70 ;  /* 0x00000070ff087424 */ /* 0x000fe400078e00ff */
[----:B------:R-:W-:Y:S01]  /*5990*/  IMAD.MOV.U32 R13, RZ, RZ, RZ ;  /* 0x000000ffff0d7224 */ /* 0x000fe200078e00ff */
[----:B------:R-:W3:Y:S01]  /*59a0*/  LDCU.64 UR6, c[0x4][0x88] ;  /* 0x01001100ff0677ac */ /* 0x000ee20008000a00 */
[----:B------:R-:W4:Y:S01]  /*59b0*/  LDCU.64 UR4, c[0x4][0x8] ;  /* 0x01000100ff0477ac */ /* 0x000f220008000a00 */
[----:B-1----:R-:W-:Y:S02]  /*59c0*/  MOV R4, UR8 ;  /* 0x0000000800047c02 */ /* 0x002fe40008000f00 */
[----:B------:R-:W-:Y:S02]  /*59d0*/  MOV R5, UR9 ;  /* 0x0000000900057c02 */ /* 0x000fe40008000f00 */
[----:B---3--:R-:W-:Y:S01]  /*59e0*/  MOV R7, UR7 ;  /* 0x0000000700077c02 */ /* 0x008fe20008000f00 */
[----:B------:R-:W-:Y:S01]  /*59f0*/  IMAD.U32 R6, RZ, RZ, UR6 ;  /* 0x00000006ff067e24 */ /* 0x000fe2000f8e00ff */
[----:B----4-:R-:W-:Y:S01]  /*5a00*/  MOV R11, UR5 ;  /* 0x00000005000b7c02 */ /* 0x010fe20008000f00 */
[----:B------:R-:W-:Y:S02]  /*5a10*/  IMAD.U32 R10, RZ, RZ, UR4 ;  /* 0x00000004ff0a7e24 */ /* 0x000fe4000f8e00ff */
[----:B------:R-:W-:Y:S07]  /*5a20*/  LEPC R20, `(.L_x_93) ;  /* 0x000000001014794e */ /* 0x000fee0000000000 */
[----:B--2---:R-:W-:Y:S05]  /*5a30*/  CALL.ABS.NOINC R2 ;  /* 0x0000000002007343 */ /* 0x004fea0003c00000 */
.L_x_93:
[----:B------:R-:W-:Y:S05]  /*5a40*/  BSYNC.RECONVERGENT B6 ;  /* 0x0000000000067941 */ /* 0x000fea0003800200 */
.L_x_92:
[----:B------:R-:W-:Y:S02]  /*5a50*/  R2UR UR6, R83 ;  /* 0x00000000530672ca */ /* 0x000fe400000e0000 */
[----:B------:R-:W-:Y:S02]  /*5a60*/  R2UR UR5, R97 ;  /* 0x00000000610572ca */ /* 0x000fe400000e0000 */
[----:B------:R-:W-:Y:S02]  /*5a70*/  R2UR UR4, R96 ;  /* 0x00000000600472ca */ /* 0x000fe400000e0000 */
[----:B------:R-:W-:Y:S02]  /*5a80*/  ISETP.NE.U32.AND P4, PT, R78, RZ, PT ;  /* 0x000000ff4e00720c */ /* 0x000fe40003f85070 */
[----:B------:R-:W-:Y:S02]  /*5a90*/  ISETP.NE.U32.AND P2, PT, RZ, UR54, PT ;  /* 0x00000036ff007c0c */ /* 0x000fe4000bf45070 */
[----:B------:R-:W-:Y:S02]  /*5aa0*/  ISETP.NE.AND.EX P4, PT, R79, RZ, PT, P4 ;  /* 0x000000ff4f00720c */ /* 0x000fe40003f85340 */
[----:B------:R-:W-:Y:S01]  /*5ab0*/  ISETP.NE.AND.EX P2, PT, RZ, UR55, PT, P2 ;  /* 0x00000037ff007c0c */ /* 0x000fe2000bf45320 */
[----:B------:R-:W-:Y:S02]  /*5ac0*/  UISETP.NE.AND UP2, UPT, UR6, URZ, UPT ;  /* 0x000000ff0600728c */ /* 0x000fe4000bf45270 */
[----:B------:R-:W-:Y:S04]  /*5ad0*/  UISETP.NE.U32.AND UP0, UPT, UR5, URZ, UPT ;  /* 0x000000ff0500728c */ /* 0x000fe8000bf05070 */
[----:B------:R-:W-:Y:S01]  /*5ae0*/  UISETP.NE.AND.EX UP1, UPT, UR4, URZ, UPT, UP0 ;  /* 0x000000ff0400728c */ /* 0x000fe2000bf25300 */
[----:B------:R-:W-:Y:S01]  /*5af0*/  PLOP3.LUT P1, PT, PT, PT, UP2, 0x80, 0x8 ;  /* 0x000000000008781c */ /* 0x000fe20003f2f028 */
[----:B------:R-:W-:Y:S03]  /*5b00*/  UPLOP3.LUT UP0, UPT, UPT, UPT, UPT, 0x40, 0x4 ;  /* 0x000000000004789c */ /* 0x000fe60003f0e870 */
[----:B------:R-:W-:Y:S06]  /*5b10*/  @UP2 UPLOP3.LUT UP0, UPT, UPT, UPT, UP1, 0x80, 0x8 ;  /* 0x000000000008289c */ /* 0x000fec0003f0f010 */
[----:B------:R-:W-:Y:S01]  /*5b20*/  PLOP3.LUT P0, PT, PT, PT, UP0, 0x80, 0x8 ;  /* 0x000000000008781c */ /* 0x000fe20003f0f008 */
[----:B------:R-:W-:Y:S01]  /*5b30*/  @!UPT UIADD3 URZ, UPT, UPT, URZ, URZ, URZ ;  /* 0x000000fffffff290 */ /* 0x000fe2000fffe0ff */
[----:B------:R-:W-:Y:S11]  /*5b40*/  BRA.U !UP1, `(.L_x_95) ;  /* 0x0000000109407547 */ /* 0x000ff6000b800000 */
[----:B------:R-:W-:Y:S01]  /*5b50*/  UISETP.NE.U32.AND UP0, UPT, UR54, URZ, UPT ;  /* 0x000000ff3600728c */ /* 0x000fe2000bf05070 */
[----:B------:R-:W-:Y:S01]  /*5b60*/  R2UR UR6, R97 ;  /* 0x00000000610672ca */ /* 0x000fe200000e0000 */
[----:B------:R-:W2:Y:S01]  /*5b70*/  LDCU.64 UR8, c[0x0][0x358] ;  /* 0x00006b00ff0877ac */ /* 0x000ea20008000a00 */
[----:B------:R-:W-:Y:S02]  /*5b80*/  HFMA2 R80, -RZ, RZ, 0, 5.9604644775390625e-08 ;  /* 0x00000001ff507431 */ /* 0x000fe400000001ff */
[----:B-1----:R-:W-:Y:S01]  /*5b90*/  IMAD.MOV.U32 R0, RZ, RZ, 0x1 ;  /* 0x00000001ff007424 */ /* 0x002fe200078e00ff */
[----:B------:R-:W-:Y:S06]  /*5ba0*/  UISETP.NE.AND.EX UP0, UPT, UR55, URZ, UPT, UP0 ;  /* 0x000000ff3700728c */ /* 0x000fec000bf05300 */
[----:B------:R-:W-:Y:S05]  /*5bb0*/  PLOP3.LUT P3, PT, PT, PT, UP0, 0x80, 0x8 ;  /* 0x000000000008781c */ /* 0x000fea0003f6f008 */
[----:B------:R-:W1:Y:S01]  /*5bc0*/  @UP0 LDCU.64 UR4, c[0x0][0x888] ;  /* 0x00011100ff0407ac */ /* 0x000e620008000a00 */
[----:B------:R-:W-:Y:S07]  /*5bd0*/  @UP0 UIMAD UR6, UR36, UR6, URZ ;  /* 0x00000006240602a4 */ /* 0x000fee000f8e02ff */
[----:B------:R-:W-:Y:S01]  /*5be0*/  @!P3 PRMT R80, R0, 0x7610, R80 ;  /* 0x000076100050b816 */ /* 0x000fe20000000050 */
[----:B-1----:R-:W-:Y:S06]  /*5bf0*/  @UP0 UIMAD.WIDE UR4, UR6, 0x4, UR4 ;  /* 0x00000004060408a5 */ /* 0x002fec000f8e0204 */
[----:B------:R-:W-:Y:S02]  /*5c00*/  IMAD.U32 R2, RZ, RZ, UR4 ;  /* 0x00000004ff027e24 */ /* 0x000fe4000f8e00ff */
[----:B------:R-:W-:Y:S03]  /*5c10*/  IMAD.U32 R3, RZ, RZ, UR5 ;  /* 0x00000005ff037e24 */ /* 0x000fe6000f8e00ff */
[----:B------:R-:W1:Y:S02]  /*5c20*/  @!UP0 LDCU UR4, c[0x0][0x880] ;  /* 0x00011000ff0487ac */ /* 0x000e640008000800 */
[----:B--2--5:R2:W5:Y:S02]  /*5c30*/  @P3 LDG.E R41, desc[UR8][R2.64] ;  /* 0x0000000802293981 */ /* 0x024564000c1e1900 */
[----:B-12---:R-:W-:Y:S02]  /*5c40*/  @!P3 MOV R41, UR4 ;  /* 0x000000040029bc02 */ /* 0x006fe40008000f00 */
.L_x_95:
[----:B------:R-:W-:Y:S05]  /*5c50*/  @!P4 BRA `(.L_x_96) ;  /* 0x000000000024c947 */ /* 0x000fea0003800000 */
[----:B------:R-:W-:Y:S01]  /*5c60*/  ISETP.NE.U32.AND P3, PT, R76, RZ, PT ;  /* 0x000000ff4c00720c */ /* 0x000fe20003f65070 */
[----:B------:R-:W2:Y:S03]  /*5c70*/  LDCU.64 UR4, c[0x0][0x358] ;  /* 0x00006b00ff0477ac */ /* 0x000ea60008000a00 */
[----:B------:R-:W-:Y:S11]  /*5c80*/  ISETP.NE.AND.EX P3, PT, R77, RZ, PT, P3 ;  /* 0x000000ff4d00720c */ /* 0x000ff60003f65330 */
[----:B------:R-:W-:Y:S02]  /*5c90*/  @!UPT UIADD3 URZ, UPT, UPT, URZ, URZ, URZ ;  /* 0x000000fffffff290 */ /* 0x000fe4000fffe0ff */
[----:B------:R-:W3:Y:S01]  /*5ca0*/  @P3 LDC.64 R2, c[0x0][0x8a8] ;  /* 0x00022a00ff023b82 */ /* 0x000ee20000000a00 */
[----:B-1----:R-:W-:Y:S04]  /*5cb0*/  @P3 IMAD R0, R78, UR36, RZ ;  /* 0x000000244e003c24 */ /* 0x002fe8000f8e02ff */
[----:B---3--:R-:W-:Y:S05]  /*5cc0*/  @P3 IMAD.WIDE R2, R0, 0x4, R2 ;  /* 0x0000000400023825 */ /* 0x008fea00078e0202 */
[----:B--2--5:R2:W5:Y:S02]  /*5cd0*/  @P3 LDG.E R38, desc[UR4][R2.64] ;  /* 0x0000000402263981 */ /* 0x024564000c1e1900 */
[----:B--2---:R-:W3:Y:S02]  /*5ce0*/  @!P3 LDC R38, c[0x0][0x8a0] ;  /* 0x00022800ff26bb82 */ /* 0x004ee40000000800 */
.L_x_96:
[----:B-----5:R-:W-:Y:S01]  /*5cf0*/  FSETP.NEU.AND P3, PT, R41, RZ, PT ;  /* 0x000000ff2900720b */ /* 0x020fe20003f6d000 */
[----:B------:R-:W-:Y:S01]  /*5d00*/  BSSY B1, `(.L_x_97) ;  /* 0x0000039000017945 */ /* 0x000fe20003800000 */
[----:B------:R-:W-:Y:S01]  /*5d10*/  SEL R3, RZ, 0xffffffff, P2 ;  /* 0xffffffffff037807 */ /* 0x000fe20001000000 */
[----:B------:R-:W-:Y:S01]  /*5d20*/  IMAD.MOV.U32 R47, RZ, RZ, 0x1 ;  /* 0x00000001ff2f7424 */ /* 0x000fe200078e00ff */
[----:B------:R-:W-:Y:S01]  /*5d30*/  @P1 LOP3.LUT P2, RZ, R80, 0xff, RZ, 0xc0, !PT ;  /* 0x000000ff50ff1812 */ /* 0x000fe2000784c0ff */
[----:B------:R-:W-:Y:S01]  /*5d40*/  IMAD R39, R36, 0x80, R37 ;  /* 0x0000008024277824 */ /* 0x000fe200078e0225 */
[----:B------:R-:W-:Y:S01]  /*5d50*/  @P1 SEL R2, RZ, 0xffffffff, P3 ;  /* 0xffffffffff021807 */ /* 0x000fe20001800000 */
[----:B------:R-:W-:Y:S01]  /*5d60*/  IMAD R87, R94, -0x10, R92 ;  /* 0xfffffff05e577824 */ /* 0x000fe200078e025c */
[----:B------:R-:W-:Y:S01]  /*5d70*/  LOP3.LUT R90, R90, 0x1, RZ, 0x3c, !PT ;  /* 0x000000015a5a7812 */ /* 0x000fe200078e3cff */
[----:B------:R-:W-:Y:S01]  /*5d80*/  IMAD.MOV.U32 R46, RZ, RZ, RZ ;  /* 0x000000ffff2e7224 */ /* 0x000fe200078e00ff */
[----:B------:R-:W-:Y:S02]  /*5d90*/  @P0 SEL R2, R3, R2, !P2 ;  /* 0x0000000203020207 */ /* 0x000fe40005000000 */
[----:B------:R-:W-:Y:S02]  /*5da0*/  CS2R R74, SRZ ;  /* 0x00000000004a7805 */ /* 0x000fe4000001ff00 */
[----:B------:R-:W-:Y:S02]  /*5db0*/  LEA R99, R36, UR44, 0x3 ;  /* 0x0000002c24637c11 */ /* 0x000fe4000f8e18ff */
[----:B------:R-:W-:Y:S02]  /*5dc0*/  CS2R R72, SRZ ;  /* 0x0000000000487805 */ /* 0x000fe4000001ff00 */
[----:B------:R-:W-:Y:S02]  /*5dd0*/  @P1 LOP3.LUT R2, R2, 0x1, RZ, 0xc0, !PT ;  /* 0x0000000102021812 */ /* 0x000fe400078ec0ff */
[----:B------:R-:W-:Y:S02]  /*5de0*/  CS2R R66, SRZ ;  /* 0x0000000000427805 */ /* 0x000fe4000001ff00 */
[----:B-1----:R-:W-:Y:S02]  /*5df0*/  SHF.L.U32 R0, R89, 0x1f, RZ ;  /* 0x0000001f59007819 */ /* 0x002fe400000006ff */
[----:B------:R-:W-:Y:S02]  /*5e00*/  CS2R R64, SRZ ;  /* 0x0000000000407805 */ /* 0x000fe4000001ff00 */
[----:B------:R-:W-:Y:S02]  /*5e10*/  ISETP.NE.U32.OR P5, PT, R2, 0x1, !P1 ;  /* 0x000000010200780c */ /* 0x000fe40004fa5470 */
[----:B------:R-:W-:Y:S02]  /*5e20*/  CS2R R58, SRZ ;  /* 0x00000000003a7805 */ /* 0x000fe4000001ff00 */
[----:B------:R-:W-:Y:S02]  /*5e30*/  PLOP3.LUT P2, PT, PT, PT, UP1, 0x80, 0x8 ;  /* 0x000000000008781c */ /* 0x000fe40003f4f018 */
[----:B------:R-:W-:Y:S02]  /*5e40*/  CS2R R56, SRZ ;  /* 0x0000000000387805 */ /* 0x000fe4000001ff00 */
[----:B------:R-:W-:Y:S02]  /*5e50*/  LOP3.LUT P4, R85, R80, 0xff, RZ, 0xc0, !PT ;  /* 0x000000ff50557812 */ /* 0x000fe4000788c0ff */
[----:B------:R-:W-:Y:S02]  /*5e60*/  CS2R R50, SRZ ;  /* 0x0000000000327805 */ /* 0x000fe4000001ff00 */
[----:B------:R-:W-:Y:S02]  /*5e70*/  SEL R2, RZ, 0xffffffff, P3 ;  /* 0xffffffffff027807 */ /* 0x000fe40001800000 */
[----:B------:R-:W-:Y:S02]  /*5e80*/  CS2R R48, SRZ ;  /* 0x0000000000307805 */ /* 0x000fe4000001ff00 */
[----:B------:R-:W-:Y:S02]  /*5e90*/  P2R R98, PR, RZ, 0x20 ;  /* 0x00000020ff627803 */ /* 0x000fe40000000000 */
[----:B------:R-:W-:Y:S02]  /*5ea0*/  @P5 SHF.L.U32 R4, R90, 0x1f, RZ ;  /* 0x0000001f5a045819 */ /* 0x000fe400000006ff */
[----:B------:R-:W-:Y:S02]  /*5eb0*/  @P2 SEL R2, R3, R2, !P4 ;  /* 0x0000000203022207 */ /* 0x000fe40006000000 */
[----:B------:R-:W1:Y:S02]  /*5ec0*/  @P5 SYNCS.PHASECHK.TRANS64.TRYWAIT P1, [UR44+0x40], R4 ;  /* 0x00004004ff0055a7 */ /* 0x000e64000802112c */
[----:B------:R-:W-:Y:S04]  /*5ed0*/  LOP3.LUT R2, R2, 0x1, RZ, 0xc0, !PT ;  /* 0x0000000102027812 */ /* 0x000fe800078ec0ff */
[----:B------:R-:W-:Y:S04]  /*5ee0*/  ISETP.NE.U32.AND P2, PT, R2, 0x1, PT ;  /* 0x000000010200780c */ /* 0x000fe80003f45070 */
[----:B------:R-:W-:Y:S01]  /*5ef0*/  P2R R60, PR, RZ, 0x4 ;  /* 0x00000004ff3c7803 */ /* 0x000fe20000000000 */
[----:B------:R2:W4:Y:S01]  /*5f00*/  SYNCS.PHASECHK.TRANS64.TRYWAIT P0, [R99+URZ+0xb0], R0 ;  /* 0x0000b000630075a7 */ /* 0x00052200080011ff */
[----:B-1----:R-:W-:Y:S01]  /*5f10*/  @P5 SEL R47, RZ, 0x1, !P1 ;  /* 0x00000001ff2f5807 */ /* 0x002fe20004800000 */
[----:B--2---:R-:W-:Y:S06]  /*5f20*/  @!P5 BRA `(.L_x_98) ;  /* 0x000000000058d947 */ /* 0x004fec0003800000 */
[----:B------:R-:W-:Y:S01]  /*5f30*/  IMAD.MOV.U32 R75, RZ, RZ, RZ ;  /* 0x000000ffff4b7224 */ /* 0x000fe200078e00ff */
[----:B------:R-:W-:Y:S01]  /*5f40*/  ISETP.NE.AND P1, PT, R47, RZ, PT ;  /* 0x000000ff2f00720c */ /* 0x000fe20003f25270 */
[----:B------:R-:W-:Y:S01]  /*5f50*/  BSSY B0, `(.L_x_99) ;  /* 0x000000c000007945 */ /* 0x000fe20003800000 */
[----:B------:R-:W-:Y:S02]  /*5f60*/  CS2R R50, SRZ ;  /* 0x0000000000327805 */ /* 0x000fe4000001ff00 */
[----:B------:R-:W-:Y:S02]  /*5f70*/  CS2R R48, SRZ ;  /* 0x0000000000307805 */ /* 0x000fe4000001ff00 */
[----:B------:R-:W-:Y:S02]  /*5f80*/  CS2R R58, SRZ ;  /* 0x00000000003a7805 */ /* 0x000fe4000001ff00 */
[----:B------:R-:W-:Y:S02]  /*5f90*/  CS2R R56, SRZ ;  /* 0x0000000000387805 */ /* 0x000fe4000001ff00 */
[----:B------:R-:W-:Y:S02]  /*5fa0*/  CS2R R66, SRZ ;  /* 0x0000000000427805 */ /* 0x000fe4000001ff00 */
[----:B------:R-:W-:Y:S02]  /*5fb0*/  CS2R R64, SRZ ;  /* 0x0000000000407805 */ /* 0x000fe4000001ff00 */
[----:B------:R-:W-:Y:S01]  /*5fc0*/  CS2R R72, SRZ ;  /* 0x0000000000487805 */ /* 0x000fe2000001ff00 */
[----:B------:R-:W-:Y:S06]  /*5fd0*/  @P1 BRA `(.L_x_100) ;  /* 0x00000000000c1947 */ /* 0x000fec0003800000 */
[----:B------:R-:W-:Y:S04]  /*5fe0*/  SHF.L.U32 R3, R90, 0x1f, RZ ;  /* 0x0000001f5a037819 */ /* 0x000fe800000006ff */
[----:B------:R-:W1:Y:S02]  /*5ff0*/  SYNCS.PHASECHK.TRANS64.TRYWAIT P1, [UR44+0x40], R3 ;  /* 0x00004003ff0075a7 */ /* 0x000e64000802112c */
[----:B-1----:R-:W-:Y:S05]  /*6000*/  @!P1 BRA `(.L_x_101) ;  /* 0x0000003c00789947 */ /* 0x002fea0003800000 */
.L_x_100:
[----:B------:R-:W-:Y:S05]  /*6010*/  BSYNC B0 ;  /* 0x0000000000007941 */ /* 0x000fea0003800000 */
.L_x_99:
[----:B------:R-:W-:Y:S01]  /*6020*/  ISETP.NE.AND P1, PT, R60, RZ, PT ;  /* 0x000000ff3c00720c */ /* 0x000fe20003f25270 */
[----:B------:R-:W-:Y:S11]  /*6030*/  HFMA2 R46, -RZ, RZ, 0, 5.9604644775390625e-08 ;  /* 0x00000001ff2e7431 */ /* 0x000ff600000001ff */
[----:B------:R-:W-:Y:S01]  /*6040*/  @!UPT UIADD3 URZ, UPT, UPT, URZ, URZ, URZ ;  /* 0x000000fffffff290 */ /* 0x000fe2000fffe0ff */
[----:B------:R2:W1:Y:S04]  /*6050*/  @P1 LDS.128 R48, [R93] ;  /* 0x000000005d301984 */ /* 0x0004680000000c00 */
[----:B------:R2:W1:Y:S04]  /*6060*/  @P1 LDS.128 R56, [R92+0x10] ;  /* 0x000010005c381984 */ /* 0x0004680000000c00 */
[----:B------:R2:W1:Y:S04]  /*6070*/  @P1 LDS.128 R64, [R91+0x20] ;  /* 0x000020005b401984 */ /* 0x0004680000000c00 */
[----:B------:R2:W1:Y:S02]  /*6080*/  @P1 LDS.128 R72, [R87+0x30] ;  /* 0x0000300057481984 */ /* 0x0004640000000c00 */
.L_x_98:
[----:B------:R-:W-:Y:S05]  /*6090*/  BSYNC B1 ;  /* 0x0000000000017941 */ /* 0x000fea0003800000 */
.L_x_97:
[----:B-1----:R-:W-:Y:S04]  /*60a0*/  SHF.R.U32.HI R2, RZ, 0x15, R39 ;  /* 0x00000015ff027819 */ /* 0x002fe80000011627 */
[----:B------:R-:W-:Y:S01]  /*60b0*/  LOP3.LUT P1, RZ, R2, 0x3, R81, 0x48, !PT ;  /* 0x0000000302ff7812 */ /* 0x000fe20007824851 */
[----:B------:R-:W-:Y:S01]  /*60c0*/  @!UPT UIADD3 URZ, UPT, UPT, URZ, URZ, URZ ;  /* 0x000000fffffff290 */ /* 0x000fe2000fffe0ff */
[----:B----4-:R-:W-:Y:S11]  /*60d0*/  @P0 BRA `(.L_x_102) ;  /* 0x0000000000080947 */ /* 0x010ff60003800000 */
[----:B------:R-:W1:Y:S02]  /*60e0*/  SYNCS.PHASECHK.TRANS64.TRYWAIT P0, [R99+URZ+0xb0], R0 ;  /* 0x0000b000630075a7 */ /* 0x000e6400080011ff */
[----:B-1----:R-:W-:Y:S05]  /*60f0*/  @!P0 BRA `(.L_x_103) ;  /* 0x0000003c00548947 */ /* 0x002fea0003800000 */
.L_x_102:
[----:B------:R-:W-:Y:S05]  /*6100*/  @!P1 BRA `(.L_x_104) ;  /* 0x0000000000409947 */ /* 0x000fea0003800000 */
[----:B------:R-:W4:Y:S01]  /*6110*/  LDCU.64 UR8, c[0x4][0x70] ;  /* 0x01000e00ff0877ac */ /* 0x000f220008000a00 */
[----:B------:R-:W-:Y:S01]  /*6120*/  MOV R3, 0x0 ;  /* 0x0000000000037802 */ /* 0x000fe20000000f00 */
[----:B------:R-:W-:Y:S02]  /*6130*/  HFMA2 R12, -RZ, RZ, 0, 5.9604644775390625e-08 ;  /* 0x00000001ff0c7431 */ /* 0x000fe400000001ff */
[----:B------:R-:W-:Y:S02]  /*6140*/  IMAD.MOV.U32 R8, RZ, RZ, 0x192 ;  /* 0x00000192ff087424 */ /* 0x000fe400078e00ff */
[----:B------:R-:W-:Y:S01]  /*6150*/  IMAD.MOV.U32 R13, RZ, RZ, RZ ;  /* 0x000000ffff0d7224 */ /* 0x000fe200078e00ff */
[----:B------:R-:W5:Y:S01]  /*6160*/  LDCU.64 UR6, c[0x4][0x78] ;  /* 0x01000f00ff0677ac */ /* 0x000f620008000a00 */
[----:B------:R-:W1:Y:S01]  /*6170*/  LDC.64 R2, c[0x4][R3] ;  /* 0x0100000003027b82 */ /* 0x000e620000000a00 */
[----:B------:R-:W2:Y:S01]  /*6180*/  LDCU.64 UR4, c[0x4][0x10] ;  /* 0x01000200ff0477ac */ /* 0x000ea20008000a00 */
[----:B----4-:R-:W-:Y:S01]  /*6190*/  MOV R5, UR9 ;  /* 0x0000000900057c02 */ /* 0x010fe20008000f00 */
[----:B------:R-:W-:Y:S01]  /*61a0*/  IMAD.U32 R4, RZ, RZ, UR8 ;  /* 0x00000008ff047e24 */ /* 0x000fe2000f8e00ff */
[----:B-----5:R-:W-:Y:S01]  /*61b0*/  MOV R7, UR7 ;  /* 0x0000000700077c02 */ /* 0x020fe20008000f00 */
[----:B------:R-:W-:Y:S01]  /*61c0*/  IMAD.U32 R6, RZ, RZ, UR6 ;  /* 0x00000006ff067e24 */ /* 0x000fe2000f8e00ff */
[----:B--2---:R-:W-:Y:S01]  /*61d0*/  MOV R11, UR5 ;  /* 0x00000005000b7c02 */ /* 0x004fe20008000f00 */
[----:B------:R-:W-:Y:S02]  /*61e0*/  IMAD.U32 R10, RZ, RZ, UR4 ;  /* 0x00000004ff0a7e24 */ /* 0x000fe4000f8e00ff */
[----:B------:R-:W-:Y:S07]  /*61f0*/  LEPC R20, `(.L_x_104) ;  /* 0x000000001014794e */ /* 0x000fee0000000000 */
[----:B-1-3--:R-:W-:Y:S05]  /*6200*/  CALL.ABS.NOINC R2 ;  /* 0x0000000002007343 */ /* 0x00afea0003c00000 */
.L_x_104:
[----:B------:R-:W-:Y:S05]  /*6210*/  WARPSYNC.ALL ;  /* 0x0000000000007948 */ /* 0x000fea0003800000 */
[----:B------:R-:W-:Y:S01]  /*6220*/  R2UR UR4, R39 ;  /* 0x00000000270472ca */ /* 0x000fe200000e0000 */
[--C-:B------:R-:W-:Y:S01]  /*6230*/  HADD2.F32 R40, -RZ, R48.reuse.H0_H0 ;  /* 0x20000030ff287230 */ /* 0x100fe20000004100 */
[----:B------:R-:W-:Y:S01]  /*6240*/  ISETP.NE.AND P0, PT, R95, RZ, PT ;  /* 0x000000ff5f00720c */ /* 0x000fe20003f05270 */
[----:B------:R-:W-:Y:S01]  /*6250*/  HADD2.F32 R43, -RZ, R48.H1_H1 ;  /* 0x30000030ff2b7230 */ /* 0x000fe20000004100 */
[----:B------:R-:W-:Y:S01]  /*6260*/  BSSY.RECONVERGENT B0, `(.L_x_105) ;  /* 0x0000086000007945 */ /* 0x000fe20003800200 */
[----:B------:R-:W-:Y:S02]  /*6270*/  HADD2.F32 R42, -RZ, R49.H0_H0 ;  /* 0x20000031ff2a7230 */ /* 0x000fe40000004100 */
[----:B------:R-:W-:Y:S02]  /*6280*/  HADD2.F32 R45, -RZ, R51.H0_H0 ;  /* 0x20000033ff2d7230 */ /* 0x000fe40000004100 */
[----:B------:R-:W-:Y:S04]  /*6290*/  HADD2.F32 R44, -RZ, R75.H1_H1 ;  /* 0x3000004bff2c7230 */ /* 0x000fe80000004100 */
[----:B------:R-:W1:Y:S02]  /*62a0*/  LDTM.x32 R4, tmem[UR4] ;  /* 0x00000004000479ee */ /* 0x000e6400082c0000 */
[C---:B-1-3--:R-:W-:Y:S01]  /*62b0*/  FMUL R0, R38.reuse, R4 ;  /* 0x0000000426007220 */ /* 0x04afe20000400000 */
[C---:B------:R-:W-:Y:S01]  /*62c0*/  FMUL R2, R38.reuse, R5 ;  /* 0x0000000526027220 */ /* 0x040fe20000400000 */
[C---:B------:R-:W-:Y:S01]  /*62d0*/  FMUL R3, R38.reuse, R6 ;  /* 0x0000000626037220 */ /* 0x040fe20000400000 */
[C---:B------:R-:W-:Y:S01]  /*62e0*/  FMUL R7, R38.reuse, R7 ;  /* 0x0000000726077220 */ /* 0x040fe20000400000 */
[C---:B------:R-:W-:Y:S01]  /*62f0*/  FFMA R0, R41.reuse, R40, R0 ;  /* 0x0000002829007223 */ /* 0x040fe20000000000 */
[----:B------:R-:W-:Y:S02]  /*6300*/  HADD2.F32 R40, -RZ, R49.H1_H1 ;  /* 0x30000031ff287230 */ /* 0x000fe40000004100 */
[C---:B------:R-:W-:Y:S01]  /*6310*/  FFMA R2, R41.reuse, R43, R2 ;  /* 0x0000002b29027223 */ /* 0x040fe20000000002 */
[C---:B------:R-:W-:Y:S01]  /*6320*/  FFMA R3, R41.reuse, R42, R3 ;  /* 0x0000002a29037223 */ /* 0x040fe20000000003 */
[--C-:B------:R-:W-:Y:S02]  /*6330*/  HADD2.F32 R43, -RZ, R50.reuse.H0_H0 ;  /* 0x20000032ff2b7230 */ /* 0x100fe40000004100 */
[----:B------:R-:W-:Y:S01]  /*6340*/  FMUL R4, R38, R8 ;  /* 0x0000000826047220 */ /* 0x000fe20000400000 */
[----:B------:R-:W-:Y:S01]  /*6350*/  HADD2.F32 R42, -RZ, R50.H1_H1 ;  /* 0x30000032ff2a7230 */ /* 0x000fe20000004100 */
[----:B------:R-:W-:Y:S01]  /*6360*/  F2FP.F16.F32.PACK_AB R52, R2, R0 ;  /* 0x000000000234723e */ /* 0x000fe200000000ff */
[C---:B------:R-:W-:Y:S01]  /*6370*/  FFMA R7, R41.reuse, R40, R7 ;  /* 0x0000002829077223 */ /* 0x040fe20000000007 */
[----:B------:R-:W-:Y:S01]  /*6380*/  FFMA R4, R41, R43, R4 ;  /* 0x0000002b29047223 */ /* 0x000fe20000000004 */
[C---:B------:R-:W-:Y:S01]  /*6390*/  FMUL R5, R38.reuse, R9 ;  /* 0x0000000926057220 */ /* 0x040fe20000400000 */
[C---:B------:R-:W-:Y:S01]  /*63a0*/  FMUL R6, R38.reuse, R10 ;  /* 0x0000000a26067220 */ /* 0x040fe20000400000 */
[----:B------:R-:W-:Y:S01]  /*63b0*/  HADD2.F32 R40, -RZ, R51.H1_H1 ;  /* 0x30000033ff287230 */ /* 0x000fe20000004100 */
[----:B------:R-:W-:Y:S01]  /*63c0*/  F2FP.F16.F32.PACK_AB R53, R7, R3 ;  /* 0x000000030735723e */ /* 0x000fe200000000ff */
[C---:B------:R-:W-:Y:S01]  /*63d0*/  FFMA R5, R41.reuse, R42, R5 ;  /* 0x0000002a29057223 */ /* 0x040fe20000000005 */
[----:B------:R-:W-:Y:S01]  /*63e0*/  FFMA R6, R41, R45, R6 ;  /* 0x0000002d29067223 */ /* 0x000fe20000000006 */
[C---:B------:R-:W-:Y:S01]  /*63f0*/  FMUL R11, R38.reuse, R11 ;  /* 0x0000000b260b7220 */ /* 0x040fe20000400000 */
[--C-:B------:R-:W-:Y:S02]  /*6400*/  HADD2.F32 R43, -RZ, R56.reuse.H0_H0 ;  /* 0x20000038ff2b7230 */ /* 0x100fe40000004100 */
[C---:B------:R-:W-:Y:S01]  /*6410*/  FMUL R8, R38.reuse, R12 ;  /* 0x0000000c26087220 */ /* 0x040fe20000400000 */
[----:B------:R-:W-:Y:S01]  /*6420*/  F2FP.F16.F32.PACK_AB R54, R5, R4 ;  /* 0x000000040536723e */ /* 0x000fe200000000ff */
[C---:B------:R-:W-:Y:S01]  /*6430*/  FFMA R11, R41.reuse, R40, R11 ;  /* 0x00000028290b7223 */ /* 0x040fe2000000000b */
[----:B------:R-:W-:Y:S02]  /*6440*/  HADD2.F32 R40, -RZ, R56.H1_H1 ;  /* 0x30000038ff287230 */ /* 0x000fe40000004100 */
[----:B------:R-:W-:Y:S01]  /*6450*/  FFMA R8, R41, R43, R8 ;  /* 0x0000002b29087223 */ /* 0x000fe20000000008 */
[C---:B------:R-:W-:Y:S01]  /*6460*/  FMUL R9, R38.reuse, R13 ;  /* 0x0000000d26097220 */ /* 0x040fe20000400000 */
[--C-:B------:R-:W-:Y:S01]  /*6470*/  HADD2.F32 R45, -RZ, R57.reuse.H0_H0 ;  /* 0x20000039ff2d7230 */ /* 0x100fe20000004100 */
[----:B------:R-:W-:Y:S01]  /*6480*/  F2FP.F16.F32.PACK_AB R55, R11, R6 ;  /* 0x000000060b37723e */ /* 0x000fe200000000ff */
[C---:B------:R-:W-:Y:S01]  /*6490*/  FMUL R10, R38.reuse, R14 ;  /* 0x0000000e260a7220 */ /* 0x040fe20000400000 */
[----:B------:R-:W-:Y:S02]  /*64a0*/  HADD2.F32 R42, -RZ, R57.H1_H1 ;  /* 0x30000039ff2a7230 */ /* 0x000fe40000004100 */
[C---:B------:R-:W-:Y:S01]  /*64b0*/  FFMA R9, R41.reuse, R40, R9 ;  /* 0x0000002829097223 */ /* 0x040fe20000000009 */
[C---:B------:R-:W-:Y:S01]  /*64c0*/  FMUL R15, R38.reuse, R15 ;  /* 0x0000000f260f7220 */ /* 0x040fe20000400000 */
[----:B------:R1:W-:Y:S01]  /*64d0*/  STS.128 [R93], R52 ;  /* 0x000000345d007388 */ /* 0x0003e20000000c00 */
[----:B------:R-:W-:Y:S01]  /*64e0*/  FFMA R10, R41, R45, R10 ;  /* 0x0000002d290a7223 */ /* 0x000fe2000000000a */
[--C-:B------:R-:W-:Y:S01]  /*64f0*/  HADD2.F32 R40, -RZ, R58.reuse.H0_H0 ;  /* 0x2000003aff287230 */ /* 0x100fe20000004100 */
[----:B------:R-:W-:Y:S01]  /*6500*/  F2FP.F16.F32.PACK_AB R68, R9, R8 ;  /* 0x000000080944723e */ /* 0x000fe200000000ff */
[----:B------:R-:W-:Y:S01]  /*6510*/  FFMA R15, R41, R42, R15 ;  /* 0x0000002a290f7223 */ /* 0x000fe2000000000f */
[C---:B------:R-:W-:Y:S01]  /*6520*/  FMUL R12, R38.reuse, R16 ;  /* 0x00000010260c7220 */ /* 0x040fe20000400000 */
[----:B------:R-:W-:Y:S02]  /*6530*/  HADD2.F32 R42, -RZ, R58.H1_H1 ;  /* 0x3000003aff2a7230 */ /* 0x000fe40000004100 */
[C---:B------:R-:W-:Y:S01]  /*6540*/  FMUL R13, R38.reuse, R17 ;  /* 0x00000011260d7220 */ /* 0x040fe20000400000 */
[--C-:B------:R-:W-:Y:S01]  /*6550*/  HADD2.F32 R43, -RZ, R59.reuse.H0_H0 ;  /* 0x2000003bff2b7230 */ /* 0x100fe20000004100 */
[----:B------:R-:W-:Y:S01]  /*6560*/  F2FP.F16.F32.PACK_AB R69, R15, R10 ;  /* 0x0000000a0f45723e */ /* 0x000fe200000000ff */
[C---:B------:R-:W-:Y:S01]  /*6570*/  FFMA R12, R41.reuse, R40, R12 ;  /* 0x00000028290c7223 */ /* 0x040fe2000000000c */
[C---:B------:R-:W-:Y:S01]  /*6580*/  FFMA R13, R41.reuse, R42, R13 ;  /* 0x0000002a290d7223 */ /* 0x040fe2000000000d */
[C---:B------:R-:W-:Y:S01]  /*6590*/  FMUL R14, R38.reuse, R18 ;  /* 0x00000012260e7220 */ /* 0x040fe20000400000 */
[----:B------:R-:W-:Y:S02]  /*65a0*/  HADD2.F32 R40, -RZ, R59.H1_H1 ;  /* 0x3000003bff287230 */ /* 0x000fe40000004100 */
[C---:B------:R-:W-:Y:S01]  /*65b0*/  FMUL R19, R38.reuse, R19 ;  /* 0x0000001326137220 */ /* 0x040fe20000400000 */
[C---:B------:R-:W-:Y:S01]  /*65c0*/  FMUL R16, R38.reuse, R20 ;  /* 0x0000001426107220 */ /* 0x040fe20000400000 */
[C---:B------:R-:W-:Y:S01]  /*65d0*/  FFMA R14, R41.reuse, R43, R14 ;  /* 0x0000002b290e7223 */ /* 0x040fe2000000000e */
[--C-:B------:R-:W-:Y:S02]  /*65e0*/  HADD2.F32 R43, -RZ, R64.reuse.H0_H0 ;  /* 0x20000040ff2b7230 */ /* 0x100fe40000004100 */
[C---:B------:R-:W-:Y:S01]  /*65f0*/  FFMA R19, R41.reuse, R40, R19 ;  /* 0x0000002829137223 */ /* 0x040fe20000000013 */
[----:B------:R-:W-:Y:S02]  /*6600*/  HADD2.F32 R42, -RZ, R64.H1_H1 ;  /* 0x30000040ff2a7230 */ /* 0x000fe40000004100 */
[C---:B------:R-:W-:Y:S01]  /*6610*/  FMUL R17, R38.reuse, R21 ;  /* 0x0000001526117220 */ /* 0x040fe20000400000 */
[--C-:B------:R-:W-:Y:S02]  /*6620*/  HADD2.F32 R45, -RZ, R65.reuse.H0_H0 ;  /* 0x20000041ff2d7230 */ /* 0x100fe40000004100 */
[C---:B------:R-:W-:Y:S01]  /*6630*/  FMUL R18, R38.reuse, R22 ;  /* 0x0000001626127220 */ /* 0x040fe20000400000 */
[----:B------:R-:W-:Y:S02]  /*6640*/  HADD2.F32 R40, -RZ, R65.H1_H1 ;  /* 0x30000041ff287230 */ /* 0x000fe40000004100 */
[C---:B------:R-:W-:Y:S01]  /*6650*/  FMUL R23, R38.reuse, R23 ;  /* 0x0000001726177220 */ /* 0x040fe20000400000 */
[C---:B------:R-:W-:Y:S01]  /*6660*/  FFMA R16, R41.reuse, R43, R16 ;  /* 0x0000002b29107223 */ /* 0x040fe20000000010 */
[C---:B------:R-:W-:Y:S01]  /*6670*/  FFMA R17, R41.reuse, R42, R17 ;  /* 0x0000002a29117223 */ /* 0x040fe20000000011 */
[C---:B------:R-:W-:Y:S01]  /*6680*/  FFMA R18, R41.reuse, R45, R18 ;  /* 0x0000002d29127223 */ /* 0x040fe20000000012 */
[C---:B------:R-:W-:Y:S01]  /*6690*/  FFMA R23, R41.reuse, R40, R23 ;  /* 0x0000002829177223 */ /* 0x040fe20000000017 */
[--C-:B------:R-:W-:Y:S02]  /*66a0*/  HADD2.F32 R43, -RZ, R66.reuse.H0_H0 ;  /* 0x20000042ff2b7230 */ /* 0x100fe40000004100 */
[C---:B------:R-:W-:Y:S01]  /*66b0*/  FMUL R20, R38.reuse, R24 ;  /* 0x0000001826147220 */ /* 0x040fe20000400000 */
        /* <DEDUP_REMOVED lines=9> */
[----:B------:R-:W-:Y:S01]  /*6750*/  FFMA R27, R41, R42, R27 ;  /* 0x0000002a291b7223 */ /* 0x000fe2000000001b */
[--C-:B------:R-:W-:Y:S02]  /*6760*/  HADD2.F32 R40, -RZ, R72.reuse.H0_H0 ;  /* 0x20000048ff287230 */ /* 0x100fe40000004100 */
[C---:B------:R-:W-:Y:S01]  /*6770*/  FMUL R24, R38.reuse, R28 ;  /* 0x0000001c26187220 */ /* 0x040fe20000400000 */
[----:B------:R-:W-:Y:S02]  /*6780*/  HADD2.F32 R42, -RZ, R72.H1_H1 ;  /* 0x30000048ff2a7230 */ /* 0x000fe40000004100 */
[C---:B------:R-:W-:Y:S01]  /*6790*/  FMUL R25, R38.reuse, R29 ;  /* 0x0000001d26197220 */ /* 0x040fe20000400000 */
[--C-:B------:R-:W-:Y:S02]  /*67a0*/  HADD2.F32 R43, -RZ, R73.reuse.H0_H0 ;  /* 0x20000049ff2b7230 */ /* 0x100fe40000004100 */
[C---:B------:R-:W-:Y:S01]  /*67b0*/  FMUL R26, R38.reuse, R30 ;  /* 0x0000001e261a7220 */ /* 0x040fe20000400000 */
[----:B------:R-:W-:Y:S01]  /*67c0*/  F2FP.F16.F32.PACK_AB R70, R13, R12 ;  /* 0x0000000c0d46723e */ /* 0x000fe200000000ff */
[----:B------:R-:W-:Y:S01]  /*67d0*/  FFMA R24, R41, R40, R24 ;  /* 0x0000002829187223 */ /* 0x000fe20000000018 */
[----:B------:R-:W-:Y:S01]  /*67e0*/  F2FP.F16.F32.PACK_AB R71, R19, R14 ;  /* 0x0000000e1347723e */ /* 0x000fe200000000ff */
[C---:B------:R-:W-:Y:S01]  /*67f0*/  FFMA R25, R41.reuse, R42, R25 ;  /* 0x0000002a29197223 */ /* 0x040fe20000000019 */
[C---:B------:R-:W-:Y:S01]  /*6800*/  FFMA R26, R41.reuse, R43, R26 ;  /* 0x0000002b291a7223 */ /* 0x040fe2000000001a */
[----:B------:R-:W-:Y:S02]  /*6810*/  HADD2.F32 R40, -RZ, R73.H1_H1 ;  /* 0x30000049ff287230 */ /* 0x000fe40000004100 */
[C---:B------:R-:W-:Y:S01]  /*6820*/  FMUL R31, R38.reuse, R31 ;  /* 0x0000001f261f7220 */ /* 0x040fe20000400000 */
[----:B------:R1:W-:Y:S01]  /*6830*/  STS.128 [R92+0x10], R68 ;  /* 0x000010445c007388 */ /* 0x0003e20000000c00 */
[--C-:B------:R-:W-:Y:S02]  /*6840*/  HADD2.F32 R43, -RZ, R74.reuse.H0_H0 ;  /* 0x2000004aff2b7230 */ /* 0x100fe40000004100 */
[C---:B------:R-:W-:Y:S01]  /*6850*/  FMUL R28, R38.reuse, R32 ;  /* 0x00000020261c7220 */ /* 0x040fe20000400000 */
[----:B------:R-:W-:Y:S02]  /*6860*/  HADD2.F32 R42, -RZ, R74.H1_H1 ;  /* 0x3000004aff2a7230 */ /* 0x000fe40000004100 */
[C---:B------:R-:W-:Y:S01]  /*6870*/  FMUL R29, R38.reuse, R33 ;  /* 0x00000021261d7220 */ /* 0x040fe20000400000 */
[----:B------:R-:W-:Y:S02]  /*6880*/  HADD2.F32 R45, -RZ, R75.H0_H0 ;  /* 0x2000004bff2d7230 */ /* 0x000fe40000004100 */
[C---:B------:R-:W-:Y:S01]  /*6890*/  FMUL R30, R38.reuse, R34 ;  /* 0x00000022261e7220 */ /* 0x040fe20000400000 */
[----:B------:R-:W-:Y:S01]  /*68a0*/  FFMA R31, R41, R40, R31 ;  /* 0x00000028291f7223 */ /* 0x000fe2000000001f */
[----:B------:R-:W-:Y:S01]  /*68b0*/  FMUL R35, R38, R35 ;  /* 0x0000002326237220 */ /* 0x000fe20000400000 */
[----:B------:R-:W-:Y:S01]  /*68c0*/  F2FP.F16.F32.PACK_AB R100, R17, R16 ;  /* 0x000000101164723e */ /* 0x000fe200000000ff */
[----:B------:R-:W-:Y:S01]  /*68d0*/  FFMA R28, R41, R43, R28 ;  /* 0x0000002b291c7223 */ /* 0x000fe2000000001c */
[----:B------:R-:W-:Y:S01]  /*68e0*/  F2FP.F16.F32.PACK_AB R101, R23, R18 ;  /* 0x000000121765723e */ /* 0x000fe200000000ff */
[----:B------:R-:W-:Y:S01]  /*68f0*/  FFMA R29, R41, R42, R29 ;  /* 0x0000002a291d7223 */ /* 0x000fe2000000001d */
[----:B------:R-:W-:Y:S01]  /*6900*/  F2FP.F16.F32.PACK_AB R102, R21, R20 ;  /* 0x000000141566723e */ /* 0x000fe200000000ff */
[----:B------:R-:W-:Y:S01]  /*6910*/  FFMA R30, R41, R45, R30 ;  /* 0x0000002d291e7223 */ /* 0x000fe2000000001e */
[----:B------:R-:W-:Y:S01]  /*6920*/  F2FP.F16.F32.PACK_AB R103, R27, R22 ;  /* 0x000000161b67723e */ /* 0x000fe200000000ff */
[----:B------:R-:W-:Y:S01]  /*6930*/  FFMA R35, R41, R44, R35 ;  /* 0x0000002c29237223 */ /* 0x000fe20000000023 */
[----:B------:R-:W-:Y:S02]  /*6940*/  F2FP.F16.F32.PACK_AB R104, R25, R24 ;  /* 0x000000181968723e */ /* 0x000fe400000000ff */
[----:B------:R-:W-:Y:S01]  /*6950*/  F2FP.F16.F32.PACK_AB R105, R31, R26 ;  /* 0x0000001a1f69723e */ /* 0x000fe200000000ff */
[----:B------:R1:W-:Y:S01]  /*6960*/  STS.128 [R91+0x20], R100 ;  /* 0x000020645b007388 */ /* 0x0003e20000000c00 */
[----:B------:R-:W-:Y:S02]  /*6970*/  F2FP.F16.F32.PACK_AB R106, R29, R28 ;  /* 0x0000001c1d6a723e */ /* 0x000fe400000000ff */
[----:B------:R-:W-:Y:S05]  /*6980*/  F2FP.F16.F32.PACK_AB R107, R35, R30 ;  /* 0x0000001e236b723e */ /* 0x000fea00000000ff */
[----:B------:R1:W-:Y:S01]  /*6990*/  STS.128 [R87+0x30], R104 ;  /* 0x0000306857007388 */ /* 0x0003e20000000c00 */
[----:B------:R-:W-:Y:S01]  /*69a0*/  @!PT LDS RZ, [RZ] ;  /* 0x00000000fffff984 */ /* 0x000fe20000000800 */
[----:B------:R-:W-:Y:S01]  /*69b0*/  @!PT LDS RZ, [RZ] ;  /* 0x00000000fffff984 */ /* 0x000fe20000000800 */
[----:B------:R-:W-:Y:S01]  /*69c0*/  @!PT LDS RZ, [RZ] ;  /* 0x00000000fffff984 */ /* 0x000fe20000000800 */
[----:B------:R-:W-:Y:S01]  /*69d0*/  @!PT LDS RZ, [RZ] ;  /* 0x00000000fffff984 */ /* 0x000fe20000000800 */
[----:B------:R3:W-:Y:S07]  /*69e0*/  MEMBAR.ALL.CTA ;  /* 0x0000000000007992 */ /* 0x0007ee0000008000 */
[----:B---3--:R-:W3:Y:S02]  /*69f0*/  FENCE.VIEW.ASYNC.S ;  /* 0x00000000000073c6 */ /* 0x008ee40000000000 */
[----:B---3--:R-:W-:Y:S06]  /*6a00*/  BAR.SYNC.DEFER_BLOCKING 0x1, 0x80 ;  /* 0x0042000000007b1d */ /* 0x008fec0000010000 */
[----:B------:R-:W-:Y:S05]  /*6a10*/  @P0 BRA `(.L_x_106) ;  /* 0x0000000000280947 */ /* 0x000fea0003800000 */
[----:B------:R-:W3:Y:S01]  /*6a20*/  LDCU.64 UR6, c[0x0][0x348] ;  /* 0x00006900ff0677ac */ /* 0x000ee20008000a00 */
[----:B------:R-:W-:Y:S01]  /*6a30*/  UIADD3 UR4, UPT, UPT, UR44, 0x200, URZ ;  /* 0x000002002c047890 */ /* 0x000fe2000fffe0ff */
[----:B------:R-:W-:Y:S05]  /*6a40*/  UMOV UR51, UR36 ;  /* 0x0000002400337c82 */ /* 0x000fea0008000000 */
[----:B------:R-:W-:Y:S04]  /*6a50*/  MOV R84, UR4 ;  /* 0x0000000400547c02 */ /* 0x000fe80008000f00 */
[----:B------:R-:W-:Y:S01]  /*6a60*/  R2UR UR48, R84 ;  /* 0x00000000543072ca */ /* 0x000fe200000e0000 */
[----:B---3--:R-:W-:Y:S04]  /*6a70*/  UIADD3 UR4, UP0, UPT, UR6, 0x680, URZ ;  /* 0x0000068006047890 */ /* 0x008fe8000ff1e0ff */
[----:B------:R-:W-:Y:S09]  /*6a80*/  UIADD3.X UR5, UPT, UPT, URZ, UR7, URZ, UP0, !UPT ;  /* 0x00000007ff057290 */ /* 0x000ff200087fe4ff */
[----:B------:R3:W-:Y:S01]  /*6a90*/  UTMASTG.3D [UR48], [UR4] ;  /* 0x00000030040073b5 */ /* 0x0007e20008010000 */
[----:B------:R0:W-:Y:S01]  /*6aa0*/  UTMACMDFLUSH ;  /* 0x00000000000079b7 */ /* 0x0001e20000000000 */
[----:B---3--:R-:W-:Y:S04]  /*6ab0*/  DEPBAR.LE SB0, 0x1 ;  /* 0x000080400000791a */ /* 0x008fe80000000000 */
.L_x_106:
[----:B------:R-:W-:Y:S05]  /*6ac0*/  BSYNC.RECONVERGENT B0 ;  /* 0x0000000000007941 */ /* 0x000fea0003800200 */
.L_x_105:
[----:B------:R-:W-:Y:S01]  /*6ad0*/  BAR.SYNC.DEFER_BLOCKING 0x1, 0x80 ;  /* 0x0042000000007b1d */ /* 0x000fe20000010000 */
[----:B------:R-:W-:Y:S01]  /*6ae0*/  ISETP.NE.AND P1, PT, R98, RZ, PT ;  /* 0x000000ff6200720c */ /* 0x000fe20003f25270 */
[----:B------:R-:W-:Y:S01]  /*6af0*/  UISETP.NE.AND UP0, UPT, UR52, URZ, UPT ;  /* 0x000000ff3400728c */ /* 0x000fe2000bf05270 */
[----:B------:R-:W-:Y:S11]  /*6b00*/  LEA R3, R46, UR44, 0x3 ;  /* 0x0000002c2e037c11 */ /* 0x000ff6000f8e18ff */
[----:B------:R-:W-:Y:S01]  /*6b10*/  @P1 SHF.L.U32 R2, R90, 0x1f, RZ ;  /* 0x0000001f5a021819 */ /* 0x000fe200000006ff */
[----:B------:R-:W-:Y:S06]  /*6b20*/  BRA.U !UP0, `(.L_x_107) ;  /* 0x0000000108247547 */ /* 0x000fec000b800000 */
[----:B------:R-:W-:Y:S01]  /*6b30*/  IMAD.U32 R5, RZ, RZ, UR46 ;  /* 0x0000002eff057e24 */ /* 0x000fe2000f8e00ff */
[----:B------:R-:W-:Y:S01]  /*6b40*/  MOV R0, UR47 ;  /* 0x0000002f00007c02 */ /* 0x000fe20008000f00 */
[----:B------:R-:W-:Y:S03]  /*6b50*/  UIADD3 UR4, UPT, UPT, UR46, 0x1, URZ ;  /* 0x000000012e047890 */ /* 0x000fe6000fffe0ff */
[----:B------:R-:W-:Y:S01]  /*6b60*/  @P1 LEA R5, R5, UR44, 0x3 ;  /* 0x0000002c05051c11 */ /* 0x000fe2000f8e18ff */
[----:B------:R-:W-:Y:S04]  /*6b70*/  UISETP.NE.AND UP0, UPT, UR4, 0x4, UPT ;  /* 0x000000040400788c */ /* 0x000fe8000bf05270 */
[----:B------:R-:W-:Y:S01]  /*6b80*/  @P1 VIADD R5, R5, 0x60 ;  /* 0x0000006005051836 */ /* 0x000fe20000000000 */
[----:B------:R-:W-:Y:S04]  /*6b90*/  USEL UR46, UR4, URZ, UP0 ;  /* 0x000000ff042e7287 */ /* 0x000fe80008000000 */
[----:B------:R-:W-:Y:S04]  /*6ba0*/  @P1 PRMT R0, R0, 0x654, R5 ;  /* 0x0000065400001816 */ /* 0x000fe80000000005 */
[----:B------:R3:W-:Y:S04]  /*6bb0*/  @P1 SYNCS.ARRIVE.TRANS64.RED.A1T0 RZ, [R0+URZ], RZ ;  /* 0x000000ff00ff19a7 */ /* 0x0007e800081004ff */
.L_x_107:
[----:B------:R-:W4:Y:S01]  /*6bc0*/  @P1 SYNCS.PHASECHK.TRANS64.TRYWAIT P0, [R3+URZ+0x40], R2 ;  /* 0x00004002030015a7 */ /* 0x000f2200080011ff */
[----:B------:R-:W-:Y:S01]  /*6bd0*/  BSSY B1, `(.L_x_108) ;  /* 0x0000016000017945 */ /* 0x000fe20003800000 */
[----:B----4-:R-:W-:Y:S03]  /*6be0*/  @P1 SEL R47, RZ, 0x1, !P0 ;  /* 0x00000001ff2f1807 */ /* 0x010fe60004000000 */
[----:B------:R-:W-:Y:S05]  /*6bf0*/  @!P1 BRA `(.L_x_109) ;  /* 0x00000000004c9947 */ /* 0x000fea0003800000 */
[----:B------:R-:W-:Y:S01]  /*6c00*/  ISETP.NE.AND P0, PT, R47, RZ, PT ;  /* 0x000000ff2f00720c */ /* 0x000fe20003f05270 */
[----:B------:R-:W-:Y:S01]  /*6c10*/  BSSY B0, `(.L_x_110) ;  /* 0x000000b000007945 */ /* 0x000fe20003800000 */
[----:B------:R-:W-:Y:S11]  /*6c20*/  ISETP.NE.AND P1, PT, R60, RZ, PT ;  /* 0x000000ff3c00720c */ /* 0x000ff60003f25270 */
[----:B------:R-:W-:Y:S02]  /*6c30*/  @!UPT UIADD3 URZ, UPT, UPT, URZ, URZ, URZ ;  /* 0x000000fffffff290 */ /* 0x000fe4000fffe0ff */
[C---:B------:R-:W-:Y:S01]  /*6c40*/  @P1 IMAD R6, R46.reuse, 0x2000, R93 ;  /* 0x000020002e061824 */ /* 0x040fe200078e025d */
[C---:B------:R-:W-:Y:S01]  /*6c50*/  @P1 LEA R4, R46.reuse, R91, 0xd ;  /* 0x0000005b2e041211 */ /* 0x040fe200078e68ff */
[C---:B------:R-:W-:Y:S02]  /*6c60*/  @P1 IMAD R5, R46.reuse, 0x2000, R92 ;  /* 0x000020002e051824 */ /* 0x040fe400078e025c */
[----:B------:R-:W-:Y:S01]  /*6c70*/  @P1 IMAD R2, R46, 0x2000, R87 ;  /* 0x000020002e021824 */ /* 0x000fe200078e0257 */
[----:B------:R-:W-:Y:S06]  /*6c80*/  @P0 BRA `(.L_x_111) ;  /* 0x00000000000c0947 */ /* 0x000fec0003800000 */
[----:B---3--:R-:W-:Y:S04]  /*6c90*/  SHF.L.U32 R0, R90, 0x1f, RZ ;  /* 0x0000001f5a007819 */ /* 0x008fe800000006ff */
[----:B------:R-:W3:Y:S02]  /*6ca0*/  SYNCS.PHASECHK.TRANS64.TRYWAIT P0, [R3+URZ+0x40], R0 ;  /* 0x00004000030075a7 */ /* 0x000ee400080011ff */
[----:B---3--:R-:W-:Y:S05]  /*6cb0*/  @!P0 BRA `(.L_x_112) ;  /* 0x0000003000788947 */ /* 0x008fea0003800000 */
.L_x_111:
[----:B------:R-:W-:Y:S05]  /*6cc0*/  BSYNC B0 ;  /* 0x0000000000007941 */ /* 0x000fea0003800000 */
.L_x_110:
[----:B------:R-:W-:Y:S02]  /*6cd0*/  ISETP.NE.AND P0, PT, R60, RZ, PT ;  /* 0x000000ff3c00720c */ /* 0x000fe40003f05270 */
[----:B------:R-:W-:Y:S11]  /*6ce0*/  IADD3 R46, PT, PT, R46, 0x1, RZ ;  /* 0x000000012e2e7810 */ /* 0x000ff60007ffe0ff */
[----:B------:R4:W1:Y:S04]  /*6cf0*/  @P0 LDS.128 R48, [R6] ;  /* 0x0000000006300984 */ /* 0x0008680000000c00 */
[----:B------:R4:W1:Y:S04]  /*6d00*/  @P0 LDS.128 R56, [R5+0x10] ;  /* 0x0000100005380984 */ /* 0x0008680000000c00 */
[----:B------:R4:W1:Y:S04]  /*6d10*/  @P0 LDS.128 R64, [R4+0x20] ;  /* 0x0000200004400984 */ /* 0x0008680000000c00 */
[----:B------:R4:W1:Y:S02]  /*6d20*/  @P0 LDS.128 R72, [R2+0x30] ;  /* 0x0000300002480984 */ /* 0x0008640000000c00 */
.L_x_109:
[----:B------:R-:W-:Y:S05]  /*6d30*/  BSYNC B1 ;  /* 0x0000000000017941 */ /* 0x000fea0003800000 */
.L_x_108:
[----:B---3--:R-:W-:Y:S05]  /*6d40*/  VIADD R0, R39, 0x20 ;  /* 0x0000002027007836 */ /* 0x008fea0000000000 */
[----:B------:R-:W-:Y:S04]  /*6d50*/  SHF.R.U32.HI R0, RZ, 0x15, R0 ;  /* 0x00000015ff007819 */ /* 0x000fe80000011600 */
[----:B------:R-:W-:Y:S11]  /*6d60*/  LOP3.LUT P0, RZ, R0, 0x3, R81, 0x48, !PT ;  /* 0x0000000300ff7812 */ /* 0x000ff60007804851 */
[----:B------:R-:W-:Y:S02]  /*6d70*/  @!UPT UIADD3 URZ, UPT, UPT, URZ, URZ, URZ ;  /* 0x000000fffffff290 */ /* 0x000fe4000fffe0ff */
[----:B------:R-:W-:Y:S05]  /*6d80*/  @!P0 BRA `(.L_x_113) ;  /* 0x0000000000408947 */ /* 0x000fea0003800000 */
[----:B------:R-:W3:Y:S01]  /*6d90*/  LDCU.64 UR8, c[0x4][0x70] ;  /* 0x01000e00ff0877ac */ /* 0x000ee20008000a00 */
[----:B------:R-:W-:Y:S01]  /*6da0*/  MOV R3, 0x0 ;  /* 0x0000000000037802 */ /* 0x000fe20000000f00 */
[----:B------:R-:W-:Y:S02]  /*6db0*/  HFMA2 R12, -RZ, RZ, 0, 5.9604644775390625e-08 ;  /* 0x00000001ff0c7431 */ /* 0x000fe400000001ff */
[----:B------:R-:W-:Y:S02]  /*6dc0*/  IMAD.MOV.U32 R8, RZ, RZ, 0x192 ;  /* 0x00000192ff087424 */ /* 0x000fe400078e00ff */
[----:B------:R-:W-:Y:S01]  /*6dd0*/  IMAD.MOV.U32 R13, RZ, RZ, RZ ;  /* 0x000000ffff0d7224 */ /* 0x000fe200078e00ff */
[----:B------:R-:W5:Y:S01]  /*6de0*/  LDCU.64 UR6, c[0x4][0x78] ;  /* 0x01000f00ff0677ac */ /* 0x000f620008000a00 */
[----:B----4-:R-:W4:Y:S01]  /*6df0*/  LDC.64 R2, c[0x4][R3] ;  /* 0x0100000003027b82 */ /* 0x010f220000000a00 */
[----:B------:R-:W2:Y:S01]  /*6e00*/  LDCU.64 UR4, c[0x4][0x10] ;  /* 0x01000200ff0477ac */ /* 0x000ea20008000a00 */
[----:B---3--:R-:W-:Y:S01]  /*6e10*/  MOV R5, UR9 ;  /* 0x0000000900057c02 */ /* 0x008fe20008000f00 */
[----:B------:R-:W-:Y:S01]  /*6e20*/  IMAD.U32 R4, RZ, RZ, UR8 ;  /* 0x00000008ff047e24 */ /* 0x000fe2000f8e00ff */
[----:B-----5:R-:W-:Y:S01]  /*6e30*/  MOV R7, UR7 ;  /* 0x0000000700077c02 */ /* 0x020fe20008000f00 */
[----:B------:R-:W-:Y:S01]  /*6e40*/  IMAD.U32 R6, RZ, RZ, UR6 ;  /* 0x00000006ff067e24 */ /* 0x000fe2000f8e00ff */
[----:B--2---:R-:W-:Y:S01]  /*6e50*/  MOV R11, UR5 ;  /* 0x00000005000b7c02 */ /* 0x004fe20008000f00 */
[----:B------:R-:W-:Y:S02]  /*6e60*/  IMAD.U32 R10, RZ, RZ, UR4 ;  /* 0x00000004ff0a7e24 */ /* 0x000fe4000f8e00ff */
[----:B------:R-:W-:Y:S07]  /*6e70*/  LEPC R20, `(.L_x_113) ;  /* 0x000000001014794e */ /* 0x000fee0000000000 */
[----:B-1--4-:R-:W-:Y:S05]  /*6e80*/  CALL.ABS.NOINC R2 ;  /* 0x0000000002007343 */ /* 0x012fea0003c00000 */
.L_x_113:
[----:B------:R-:W-:Y:S05]  /*6e90*/  WARPSYNC.ALL ;  /* 0x0000000000007948 */ /* 0x000fea0003800000 */
[----:B------:R-:W-:Y:S01]  /*6ea0*/  R2UR UR4, R39 ;  /* 0x00000000270472ca */ /* 0x000fe200000e0000 */
[--C-:B-1----:R-:W-:Y:S01]  /*6eb0*/  HADD2.F32 R40, -RZ, R48.reuse.H0_H0 ;  /* 0x20000030ff287230 */ /* 0x102fe20000004100 */
[----:B------:R-:W-:Y:S01]  /*6ec0*/  ISETP.NE.AND P6, PT, R98, RZ, PT ;  /* 0x000000ff6200720c */ /* 0x000fe20003fc5270 */
[----:B------:R-:W-:Y:S01]  /*6ed0*/  HADD2.F32 R43, -RZ, R48.H1_H1 ;  /* 0x30000030ff2b7230 */ /* 0x000fe20000004100 */
[----:B------:R-:W-:Y:S01]  /*6ee0*/  MOV R52, UR46 ;  /* 0x0000002e00347c02 */ /* 0x000fe20008000f00 */
[----:B------:R-:W-:Y:S01]  /*6ef0*/  HADD2.F32 R42, -RZ, R49.H1_H1 ;  /* 0x30000031ff2a7230 */ /* 0x000fe20000004100 */
[----:B------:R-:W-:Y:S01]  /*6f00*/  MOV R61, UR47 ;  /* 0x0000002f003d7c02 */ /* 0x000fe20008000f00 */
[----:B------:R-:W-:Y:S01]  /*6f10*/  HADD2.F32 R45, -RZ, R51.H0_H0 ;  /* 0x20000033ff2d7230 */ /* 0x000fe20000004100 */
[----:B------:R-:W-:Y:S01]  /*6f20*/  ISETP.NE.AND P0, PT, R95, RZ, PT ;  /* 0x000000ff5f00720c */ /* 0x000fe20003f05270 */
[----:B------:R-:W-:Y:S01]  /*6f30*/  HADD2.F32 R44, -RZ, R75.H1_H1 ;  /* 0x3000004bff2c7230 */ /* 0x000fe20000004100 */
[----:B------:R-:W-:Y:S01]  /*6f40*/  BSSY.RECONVERGENT B0, `(.L_x_114) ;  /* 0x0000088000007945 */ /* 0x000fe20003800200 */
[----:B------:R-:W-:Y:S02]  /*6f50*/  LEA R62, R46, UR44, 0x3 ;  /* 0x0000002c2e3e7c11 */ /* 0x000fe4000f8e18ff */
[----:B----4-:R-:W1:Y:S02]  /*6f60*/  LDTM.x32 R4, tmem[UR4+0x20] ;  /* 0x00002004000479ee */ /* 0x010e6400082c0000 */
[----:B------:R-:W-:Y:S02]  /*6f70*/  @P6 LEA R52, R52, UR44, 0x3 ;  /* 0x0000002c34346c11 */ /* 0x000fe4000f8e18ff */
[----:B------:R-:W-:Y:S02]  /*6f80*/  @P6 SHF.L.U32 R63, R90, 0x1f, RZ ;  /* 0x0000001f5a3f6819 */ /* 0x000fe400000006ff */
[----:B------:R-:W-:Y:S04]  /*6f90*/  @P6 IADD3 R52, PT, PT, R52, 0x60, RZ ;  /* 0x0000006034346810 */ /* 0x000fe80007ffe0ff */
[----:B------:R-:W-:Y:S01]  /*6fa0*/  @P6 PRMT R61, R61, 0x654, R52 ;  /* 0x000006543d3d6816 */ /* 0x000fe20000000034 */
[C---:B-1----:R-:W-:Y:S01]  /*6fb0*/  FMUL R0, R38.reuse, R4 ;  /* 0x0000000426007220 */ /* 0x042fe20000400000 */
[C---:B------:R-:W-:Y:S01]  /*6fc0*/  FMUL R2, R38.reuse, R5 ;  /* 0x0000000526027220 */ /* 0x040fe20000400000 */
[C---:B------:R-:W-:Y:S01]  /*6fd0*/  FMUL R3, R38.reuse, R6 ;  /* 0x0000000626037220 */ /* 0x040fe20000400000 */
[C---:B------:R-:W-:Y:S01]  /*6fe0*/  FMUL R7, R38.reuse, R7 ;  /* 0x0000000726077220 */ /* 0x040fe20000400000 */
[C---:B------:R-:W-:Y:S01]  /*6ff0*/  FFMA R0, R41.reuse, R40, R0 ;  /* 0x0000002829007223 */ /* 0x040fe20000000000 */
[----:B------:R-:W-:Y:S02]  /*7000*/  HADD2.F32 R40, -RZ, R49.H0_H0 ;  /* 0x20000031ff287230 */ /* 0x000fe40000004100 */
[C---:B------:R-:W-:Y:S01]  /*7010*/  FFMA R2, R41.reuse, R43, R2 ;  /* 0x0000002b29027223 */ /* 0x040fe20000000002 */
[--C-:B------:R-:W-:Y:S02]  /*7020*/  HADD2.F32 R43, -RZ, R50.reuse.H0_H0 ;  /* 0x20000032ff2b7230 */ /* 0x100fe40000004100 */
[C---:B------:R-:W-:Y:S01]  /*7030*/  FMUL R4, R38.reuse, R8 ;  /* 0x0000000826047220 */ /* 0x040fe20000400000 */
[----:B------:R-:W-:Y:S01]  /*7040*/  FMUL R5, R38, R9 ;  /* 0x0000000926057220 */ /* 0x000fe20000400000 */
[C---:B------:R-:W-:Y:S01]  /*7050*/  FFMA R3, R41.reuse, R40, R3 ;  /* 0x0000002829037223 */ /* 0x040fe20000000003 */
[----:B------:R-:W-:Y:S01]  /*7060*/  HADD2.F32 R40, -RZ, R50.H1_H1 ;  /* 0x30000032ff287230 */ /* 0x000fe20000004100 */
[----:B------:R-:W-:Y:S01]  /*7070*/  F2FP.F16.F32.PACK_AB R52, R2, R0 ;  /* 0x000000000234723e */ /* 0x000fe200000000ff */
[C---:B------:R-:W-:Y:S01]  /*7080*/  FFMA R7, R41.reuse, R42, R7 ;  /* 0x0000002a29077223 */ /* 0x040fe20000000007 */
[C---:B------:R-:W-:Y:S01]  /*7090*/  FFMA R4, R41.reuse, R43, R4 ;  /* 0x0000002b29047223 */ /* 0x040fe20000000004 */
[C---:B------:R-:W-:Y:S01]  /*70a0*/  FMUL R6, R38.reuse, R10 ;  /* 0x0000000a26067220 */ /* 0x040fe20000400000 */
[----:B------:R-:W-:Y:S02]  /*70b0*/  HADD2.F32 R42, -RZ, R51.H1_H1 ;  /* 0x30000033ff2a7230 */ /* 0x000fe40000004100 */
[----:B------:R-:W-:Y:S01]  /*70c0*/  FFMA R5, R41, R40, R5 ;  /* 0x0000002829057223 */ /* 0x000fe20000000005 */
[----:B------:R-:W-:Y:S01]  /*70d0*/  F2FP.F16.F32.PACK_AB R53, R7, R3 ;  /* 0x000000030735723e */ /* 0x000fe200000000ff */
[----:B------:R-:W-:Y:S01]  /*70e0*/  FFMA R6, R41, R45, R6 ;  /* 0x0000002d29067223 */ /* 0x000fe20000000006 */
[C---:B------:R-:W-:Y:S01]  /*70f0*/  FMUL R11, R38.reuse, R11 ;  /* 0x0000000b260b7220 */ /* 0x040fe20000400000 */
[--C-:B------:R-:W-:Y:S01]  /*7100*/  HADD2.F32 R40, -RZ, R56.reuse.H0_H0 ;  /* 0x20000038ff287230 */ /* 0x100fe20000004100 */
[----:B------:R-:W-:Y:S01]  /*7110*/  F2FP.F16.F32.PACK_AB R54, R5, R4 ;  /* 0x000000040536723e */ /* 0x000fe200000000ff */
[C---:B------:R-:W-:Y:S01]  /*7120*/  FMUL R8, R38.reuse, R12 ;  /* 0x0000000c26087220 */ /* 0x040fe20000400000 */
[C---:B------:R-:W-:Y:S01]  /*7130*/  FFMA R11, R41.reuse, R42, R11 ;  /* 0x0000002a290b7223 */ /* 0x040fe2000000000b */
[----:B------:R-:W-:Y:S02]  /*7140*/  HADD2.F32 R42, -RZ, R56.H1_H1 ;  /* 0x30000038ff2a7230 */ /* 0x000fe40000004100 */
[C---:B------:R-:W-:Y:S01]  /*7150*/  FMUL R9, R38.reuse, R13 ;  /* 0x0000000d26097220 */ /* 0x040fe20000400000 */
[--C-:B------:R-:W-:Y:S02]  /*7160*/  HADD2.F32 R43, -RZ, R57.reuse.H0_H0 ;  /* 0x20000039ff2b7230 */ /* 0x100fe40000004100 */
[----:B------:R-:W-:Y:S01]  /*7170*/  FFMA R8, R41, R40, R8 ;  /* 0x0000002829087223 */ /* 0x000fe20000000008 */
[----:B------:R-:W-:Y:S01]  /*7180*/  F2FP.F16.F32.PACK_AB R55, R11, R6 ;  /* 0x000000060b37723e */ /* 0x000fe200000000ff */
[----:B------:R-:W-:Y:S01]  /*7190*/  FFMA R9, R41, R42, R9 ;  /* 0x0000002a29097223 */ /* 0x000fe20000000009 */
[C---:B------:R-:W-:Y:S01]  /*71a0*/  FMUL R10, R38.reuse, R14 ;  /* 0x0000000e260a7220 */ /* 0x040fe20000400000 */
[----:B------:R-:W-:Y:S02]  /*71b0*/  HADD2.F32 R40, -RZ, R57.H1_H1 ;  /* 0x30000039ff287230 */ /* 0x000fe40000004100 */
[C---:B------:R-:W-:Y:S01]  /*71c0*/  FMUL R15, R38.reuse, R15 ;  /* 0x0000000f260f7220 */ /* 0x040fe20000400000 */
[----:B------:R1:W-:Y:S01]  /*71d0*/  STS.128 [R93+0x2000], R52 ;  /* 0x002000345d007388 */ /* 0x0003e20000000c00 */
[----:B------:R-:W-:Y:S01]  /*71e0*/  F2FP.F16.F32.PACK_AB R68, R9, R8 ;  /* 0x000000080944723e */ /* 0x000fe200000000ff */
[C---:B------:R-:W-:Y:S01]  /*71f0*/  FFMA R10, R41.reuse, R43, R10 ;  /* 0x0000002b290a7223 */ /* 0x040fe2000000000a */
[--C-:B------:R-:W-:Y:S02]  /*7200*/  HADD2.F32 R43, -RZ, R58.reuse.H0_H0 ;  /* 0x2000003aff2b7230 */ /* 0x100fe40000004100 */
        /* <DEDUP_REMOVED lines=11> */
[--C-:B------:R-:W-:Y:S02]  /*72c0*/  HADD2.F32 R43, -RZ, R64.reuse.H0_H0 ;  /* 0x20000040ff2b7230 */ /* 0x100fe40000004100 */
[C---:B------:R-:W-:Y:S01]  /*72d0*/  FFMA R14, R41.reuse, R45, R14 ;  /* 0x0000002d290e7223 */ /* 0x040fe2000000000e */
[C---:B------:R-:W-:Y:S01]  /*72e0*/  FMUL R16, R38.reuse, R20 ;  /* 0x0000001426107220 */ /* 0x040fe20000400000 */
        /* <DEDUP_REMOVED lines=17> */
[C---:B------:R-:W-:Y:S01]  /*7400*/  FFMA R20, R41.reuse, R40, R20 ;  /* 0x0000002829147223 */ /* 0x040fe20000000014 */
[C---:B------:R-:W-:Y:S01]  /*7410*/  FFMA R21, R41.reuse, R42, R21 ;  /* 0x0000002a29157223 */ /* 0x040fe20000000015 */
[----:B------:R-:W-:Y:S02]  /*7420*/  HADD2.F32 R40, -RZ, R67.H1_H1 ;  /* 0x30000043ff287230 */ /* 0x000fe40000004100 */
[----:B------:R-:W-:Y:S01]  /*7430*/  FFMA R22, R41, R43, R22 ;  /* 0x0000002b29167223 */ /* 0x000fe20000000016 */
[C---:B------:R-:W-:Y:S01]  /*7440*/  FMUL R27, R38.reuse, R27 ;  /* 0x0000001b261b7220 */ /* 0x040fe20000400000 */
[--C-:B------:R-:W-:Y:S02]  /*7450*/  HADD2.F32 R43, -RZ, R72.reuse.H0_H0 ;  /* 0x20000048ff2b7230 */ /* 0x100fe40000004100 */
[C---:B------:R-:W-:Y:S01]  /*7460*/  FMUL R24, R38.reuse, R28 ;  /* 0x0000001c26187220 */ /* 0x040fe20000400000 */
[----:B------:R-:W-:Y:S02]  /*7470*/  HADD2.F32 R42, -RZ, R72.H1_H1 ;  /* 0x30000048ff2a7230 */ /* 0x000fe40000004100 */
[C---:B------:R-:W-:Y:S01]  /*7480*/  FMUL R25, R38.reuse, R29 ;  /* 0x0000001d26197220 */ /* 0x040fe20000400000 */
[--C-:B------:R-:W-:Y:S01]  /*7490*/  HADD2.F32 R45, -RZ, R73.reuse.H0_H0 ;  /* 0x20000049ff2d7230 */ /* 0x100fe20000004100 */
[----:B------:R-:W-:Y:S01]  /*74a0*/  F2FP.F16.F32.PACK_AB R70, R13, R12 ;  /* 0x0000000c0d46723e */ /* 0x000fe200000000ff */
[C---:B------:R-:W-:Y:S01]  /*74b0*/  FMUL R26, R38.reuse, R30 ;  /* 0x0000001e261a7220 */ /* 0x040fe20000400000 */
[----:B------:R-:W-:Y:S01]  /*74c0*/  F2FP.F16.F32.PACK_AB R71, R19, R14 ;  /* 0x0000000e1347723e */ /* 0x000fe200000000ff */
[C---:B------:R-:W-:Y:S01]  /*74d0*/  FFMA R27, R41.reuse, R40, R27 ;  /* 0x00000028291b7223 */ /* 0x040fe2000000001b */
[C---:B------:R-:W-:Y:S01]  /*74e0*/  FFMA R24, R41.reuse, R43, R24 ;  /* 0x0000002b29187223 */ /* 0x040fe20000000018 */
[----:B------:R-:W-:Y:S02]  /*74f0*/  HADD2.F32 R40, -RZ, R73.H1_H1 ;  /* 0x30000049ff287230 */ /* 0x000fe40000004100 */
[C---:B------:R-:W-:Y:S01]  /*7500*/  FFMA R25, R41.reuse, R42, R25 ;  /* 0x0000002a29197223 */ /* 0x040fe20000000019 */
[----:B------:R1:W-:Y:S01]  /*7510*/  STS.128 [R92+0x2010], R68 ;  /* 0x002010445c007388 */ /* 0x0003e20000000c00 */
[C---:B------:R-:W-:Y:S01]  /*7520*/  FMUL R31, R38.reuse, R31 ;  /* 0x0000001f261f7220 */ /* 0x040fe20000400000 */
[--C-:B------:R-:W-:Y:S02]  /*7530*/  HADD2.F32 R43, -RZ, R74.reuse.H0_H0 ;  /* 0x2000004aff2b7230 */ /* 0x100fe40000004100 */
[C---:B------:R-:W-:Y:S01]  /*7540*/  FFMA R26, R41.reuse, R45, R26 ;  /* 0x0000002d291a7223 */ /* 0x040fe2000000001a */
        /* <DEDUP_REMOVED lines=30> */
[----:B------:R-:W-:Y:S02]  /*7730*/  UIADD3 UR9, UPT, UPT, UR49, 0x20, URZ ;  /* 0x0000002031097890 */ /* 0x000fe4000fffe0ff */
[----:B------:R-:W-:Y:S01]  /*7740*/  UIADD3 UR8, UPT, UPT, UR44, 0x2200, URZ ;  /* 0x000022002c087890 */ /* 0x000fe2000fffe0ff */
[----:B------:R-:W-:Y:S01]  /*7750*/  UMOV UR10, UR50 ;  /* 0x00000032000a7c82 */ /* 0x000fe20008000000 */
[----:B------:R-:W-:Y:S01]  /*7760*/  UMOV UR11, UR36 ;  /* 0x00000024000b7c82 */ /* 0x000fe20008000000 */
[----:B---3--:R-:W-:Y:S04]  /*7770*/  UIADD3 UR4, UP0, UPT, UR6, 0x680, URZ ;  /* 0x0000068006047890 */ /* 0x008fe8000ff1e0ff */
[----:B------:R-:W-:Y:S09]  /*7780*/  UIADD3.X UR5, UPT, UPT, URZ, UR7, URZ, UP0, !UPT ;  /* 0x00000007ff057290 */ /* 0x000ff200087fe4ff */
[----:B------:R3:W-:Y:S01]  /*7790*/  UTMASTG.3D [UR8], [UR4] ;  /* 0x00000008040073b5 */ /* 0x0007e20008010000 */
[----:B------:R0:W-:Y:S01]  /*77a0*/  UTMACMDFLUSH ;  /* 0x00000000000079b7 */ /* 0x0001e20000000000 */
[----:B---3--:R-:W-:Y:S04]  /*77b0*/  DEPBAR.LE SB0, 0x1 ;  /* 0x000080400000791a */ /* 0x008fe80000000000 */
.L_x_115:
[----:B------:R-:W-:Y:S05]  /*77c0*/  BSYNC.RECONVERGENT B0 ;  /* 0x0000000000007941 */ /* 0x000fea0003800200 */
.L_x_114:
[----:B------:R-:W-:Y:S01]  /*77d0*/  BAR.SYNC.DEFER_BLOCKING 0x1, 0x80 ;  /* 0x0042000000007b1d */ /* 0x000fe20000010000 */
[----:B------:R-:W-:Y:S04]  /*77e0*/  UIADD3 UR4, UPT, UPT, UR46, 0x1, URZ ;  /* 0x000000012e047890 */ /* 0x000fe8000fffe0ff */
[----:B------:R-:W-:Y:S04]  /*77f0*/  UISETP.NE.AND UP0, UPT, UR4, 0x4, UPT ;  /* 0x000000040400788c */ /* 0x000fe8000bf05270 */
[----:B------:R-:W-:Y:S01]  /*7800*/  USEL UR45, UR4, URZ, UP0 ;  /* 0x000000ff042d7287 */ /* 0x000fe20008000000 */
[----:B------:R3:W-:Y:S01]  /*7810*/  @P6 SYNCS.ARRIVE.TRANS64.RED.A1T0 RZ, [R61+URZ], RZ ;  /* 0x000000ff3dff69a7 */ /* 0x0007e200081004ff */
[----:B------:R-:W-:Y:S01]  /*7820*/  BSSY B1, `(.L_x_116) ;  /* 0x0000017000017945 */ /* 0x000fe20003800000 */
[----:B------:R-:W4:Y:S02]  /*7830*/  @P6 SYNCS.PHASECHK.TRANS64.TRYWAIT P0, [R62+URZ+0x40], R63 ;  /* 0x0000403f3e0065a7 */ /* 0x000f2400080011ff */
[----:B----4-:R-:W-:Y:S01]  /*7840*/  @P6 SEL R47, RZ, 0x1, !P0 ;  /* 0x00000001ff2f6807 */ /* 0x010fe20004000000 */
[----:B---3--:R-:W-:Y:S06]  /*7850*/  @!P6 BRA `(.L_x_117) ;  /* 0x00000000004ce947 */ /* 0x008fec0003800000 */
        /* <DEDUP_REMOVED lines=9> */
[----:B------:R-:W-:Y:S04]  /*78f0*/  SHF.L.U32 R5, R90, 0x1f, RZ ;  /* 0x0000001f5a057819 */ /* 0x000fe800000006ff */
[----:B------:R-:W3:Y:S02]  /*7900*/  SYNCS.PHASECHK.TRANS64.TRYWAIT P0, [R62+URZ+0x40], R5 ;  /* 0x000040053e0075a7 */ /* 0x000ee400080011ff */
[----:B---3--:R-:W-:Y:S05]  /*7910*/  @!P0 BRA `(.L_x_120) ;  /* 0x0000002400748947 */ /* 0x008fea0003800000 */
.L_x_119:
[----:B------:R-:W-:Y:S05]  /*7920*/  BSYNC B0 ;  /* 0x0000000000007941 */ /* 0x000fea0003800000 */
.L_x_118:
[----:B------:R-:W-:Y:S02]  /*7930*/  ISETP.NE.AND P0, PT, R60, RZ, PT ;  /* 0x000000ff3c00720c */ /* 0x000fe40003f05270 */
[----:B------:R-:W-:Y:S11]  /*7940*/  IADD3 R46, PT, PT, R46, 0x1, RZ ;  /* 0x000000012e2e7810 */ /* 0x000ff60007ffe0ff */
[----:B------:R4:W1:Y:S04]  /*7950*/  @P0 LDS.128 R48, [R4] ;  /* 0x0000000004300984 */ /* 0x0008680000000c00 */
[----:B------:R4:W1:Y:S04]  /*7960*/  @P0 LDS.128 R56, [R3+0x10] ;  /* 0x0000100003380984 */ /* 0x0008680000000c00 */
[----:B------:R4:W1:Y:S04]  /*7970*/  @P0 LDS.128 R64, [R2+0x20] ;  /* 0x0000200002400984 */ /* 0x0008680000000c00 */
[----:B------:R4:W1:Y:S02]  /*7980*/  @P0 LDS.128 R72, [R0+0x30] ;  /* 0x0000300000480984 */ /* 0x0008640000000c00 */
.L_x_117:
[----:B------:R-:W-:Y:S05]  /*7990*/  BSYNC B1 ;  /* 0x0000000000017941 */ /* 0x000fea0003800000 */
.L_x_116:
[----:B----4-:R-:W-:Y:S05]  /*79a0*/  VIADD R0, R39, 0x40 ;  /* 0x0000004027007836 */ /* 0x010fea0000000000 */
        /* <DEDUP_REMOVED lines=9> */
[----:B------:R-:W4:Y:S01]  /*7a40*/  LDCU.64 UR6, c[0x4][0x78] ;  /* 0x01000f00ff0677ac */ /* 0x000f220008000a00 */
[----:B------:R-:W1:Y:S01]  /*7a50*/  LDC.64 R2, c[0x4][R3] ;  /* 0x0100000003027b82 */ /* 0x000e620000000a00 */
[----:B------:R-:W5:Y:S01]  /*7a60*/  LDCU.64 UR4, c[0x4][0x10] ;  /* 0x01000200ff0477ac */ /* 0x000f620008000a00 */
[----:B---3--:R-:W-:Y:S01]  /*7a70*/  MOV R5, UR9 ;  /* 0x0000000900057c02 */ /* 0x008fe20008000f00 */
[----:B------:R-:W-:Y:S01]  /*7a80*/  IMAD.U32 R4, RZ, RZ, UR8 ;  /* 0x00000008ff047e24 */ /* 0x000fe2000f8e00ff */
[----:B----4-:R-:W-:Y:S01]  /*7a90*/  MOV R7, UR7 ;  /* 0x0000000700077c02 */ /* 0x010fe20008000f00 */
[----:B------:R-:W-:Y:S01]  /*7aa0*/  IMAD.U32 R6, RZ, RZ, UR6 ;  /* 0x00000006ff067e24 */ /* 0x000fe2000f8e00ff */
[----:B-----5:R-:W-:Y:S01]  /*7ab0*/  MOV R11, UR5 ;  /* 0x00000005000b7c02 */ /* 0x020fe20008000f00 */
[----:B------:R-:W-:Y:S02]  /*7ac0*/  IMAD.U32 R10, RZ, RZ, UR4 ;  /* 0x00000004ff0a7e24 */ /* 0x000fe4000f8e00ff */
[----:B------:R-:W-:Y:S07]  /*7ad0*/  LEPC R20, `(.L_x_121) ;  /* 0x000000001014794e */ /* 0x000fee0000000000 */
[----:B-12---:R-:W-:Y:S05]  /*7ae0*/  CALL.ABS.NOINC R2 ;  /* 0x0000000002007343 */ /* 0x006fea0003c00000 */
.L_x_121:
        /* <DEDUP_REMOVED lines=12> */
[----:B---3--:R-:W-:Y:S02]  /*7bb0*/  LEA R62, R46, UR44, 0x3 ;  /* 0x0000002c2e3e7c11 */ /* 0x008fe4000f8e18ff */
[----:B------:R-:W1:Y:S02]  /*7bc0*/  LDTM.x32 R4, tmem[UR4+0x40] ;  /* 0x00004004000479ee */ /* 0x000e6400082c0000 */
        /* <DEDUP_REMOVED lines=133> */
.L_x_123:
[----:B------:R-:W-:Y:S05]  /*8420*/  BSYNC.RECONVERGENT B0 ;  /* 0x0000000000007941 */ /* 0x000fea0003800200 */
.L_x_122:
        /* <DEDUP_REMOVED lines=21> */
.L_x_127:
[----:B------:R-:W-:Y:S05]  /*8580*/  BSYNC B0 ;  /* 0x0000000000007941 */ /* 0x000fea0003800000 */
.L_x_126:
[----:B------:R-:W-:Y:S11]  /*8590*/  ISETP.NE.AND P0, PT, R60, RZ, PT ;  /* 0x000000ff3c00720c */ /* 0x000ff60003f05270 */
[----:B------:R-:W-:Y:S02]  /*85a0*/  @!UPT UIADD3 URZ, UPT, UPT, URZ, URZ, URZ ;  /* 0x000000fffffff290 */ /* 0x000fe4000fffe0ff */
[----:B------:R4:W1:Y:S04]  /*85b0*/  @P0 LDS.128 R48, [R3] ;  /* 0x0000000003300984 */ /* 0x0008680000000c00 */
[----:B------:R4:W1:Y:S04]  /*85c0*/  @P0 LDS.128 R56, [R2+0x10] ;  /* 0x0000100002380984 */ /* 0x0008680000000c00 */
[----:B------:R4:W1:Y:S04]  /*85d0*/  @P0 LDS.128 R64, [R0+0x20] ;  /* 0x0000200000400984 */ /* 0x0008680000000c00 */
[----:B------:R4:W1:Y:S02]  /*85e0*/  @P0 LDS.128 R72, [R46+0x30] ;  /* 0x000030002e480984 */ /* 0x0008640000000c00 */
.L_x_125:
[----:B------:R-:W-:Y:S05]  /*85f0*/  BSYNC B1 ;  /* 0x0000000000017941 */ /* 0x000fea0003800000 */
.L_x_124:
        /* <DEDUP_REMOVED lines=21> */
.L_x_129:
[----:B------:R-:W-:Y:S01]  /*8750*/  ISETP.NE.AND P0, PT, R95, RZ, PT ;  /* 0x000000ff5f00720c */ /* 0x000fe20003f05270 */
[----:B------:R-:W-:Y:S05]  /*8760*/  WARPSYNC.ALL ;  /* 0x0000000000007948 */ /* 0x000fea0003800000 */
[----:B------:R-:W-:Y:S01]  /*8770*/  R2UR UR4, R39 ;  /* 0x00000000270472ca */ /* 0x000fe200000e0000 */
[--C-:B-1----:R-:W-:Y:S01]  /*8780*/  HADD2.F32 R40, -RZ, R48.reuse.H0_H0 ;  /* 0x20000030ff287230 */ /* 0x102fe20000004100 */
[----:B------:R-:W-:Y:S01]  /*8790*/  R2UR UR5, R99 ;  /* 0x00000000630572ca */ /* 0x000fe200000e0000 */
[----:B------:R-:W-:Y:S01]  /*87a0*/  HADD2.F32 R42, -RZ, R48.H1_H1 ;  /* 0x30000030ff2a7230 */ /* 0x000fe20000004100 */
[----:B------:R-:W-:Y:S01]  /*87b0*/  BSSY.RECONVERGENT B0, `(.L_x_130) ;  /* 0x000008a000007945 */ /* 0x000fe20003800200 */
[--C-:B------:R-:W-:Y:S02]  /*87c0*/  HADD2.F32 R43, -RZ, R49.reuse.H0_H0 ;  /* 0x20000031ff2b7230 */ /* 0x100fe40000004100 */
[----:B------:R-:W-:Y:S02]  /*87d0*/  HADD2.F32 R44, -RZ, R49.H1_H1 ;  /* 0x30000031ff2c7230 */ /* 0x000fe40000004100 */
[--C-:B------:R-:W-:Y:S02]  /*87e0*/  HADD2.F32 R45, -RZ, R50.reuse.H0_H0 ;  /* 0x20000032ff2d7230 */ /* 0x100fe40000004100 */
[----:B------:R-:W-:Y:S02]  /*87f0*/  HADD2.F32 R46, -RZ, R50.H1_H1 ;  /* 0x30000032ff2e7230 */ /* 0x000fe40000004100 */
[----:B---3--:R-:W1:Y:S01]  /*8800*/  LDTM.x32 R4, tmem[UR4+0x60] ;  /* 0x00006004000479ee */ /* 0x008e6200082c0000 */
[----:B------:R-:W-:Y:S01]  /*8810*/  NOP ;  /* 0x0000000000007918 */ /* 0x000fe20000000000 */
[----:B------:R-:W-:Y:S01]  /*8820*/  UIADD3 UR4, UPT, UPT, UR5, 0xd0, URZ ;  /* 0x000000d005047890 */ /* 0x000fe2000fffe0ff */
[--C-:B------:R-:W-:Y:S02]  /*8830*/  HADD2.F32 R47, -RZ, R51.reuse.H0_H0 ;  /* 0x20000033ff2f7230 */ /* 0x100fe40000004100 */
[----:B------:R-:W-:Y:S01]  /*8840*/  HADD2.F32 R49, -RZ, R51.H1_H1 ;  /* 0x30000033ff317230 */ /* 0x000fe20000004100 */
[----:B------:R-:W-:Y:S01]  /*8850*/  UPRMT UR4, UR47, 0x654, UR4 ;  /* 0x000006542f047896 */ /* 0x000fe20008000004 */
[--C-:B------:R-:W-:Y:S02]  /*8860*/  HADD2.F32 R48, -RZ, R56.reuse.H0_H0 ;  /* 0x20000038ff307230 */ /* 0x100fe40000004100 */
[----:B------:R-:W-:Y:S02]  /*8870*/  HADD2.F32 R51, -RZ, R56.H1_H1 ;  /* 0x30000038ff337230 */ /* 0x000fe40000004100 */
[--C-:B------:R-:W-:Y:S02]  /*8880*/  HADD2.F32 R50, -RZ, R57.reuse.H0_H0 ;  /* 0x20000039ff327230 */ /* 0x100fe40000004100 */
[----:B------:R-:W-:Y:S02]  /*8890*/  HADD2.F32 R52, -RZ, R57.H1_H1 ;  /* 0x30000039ff347230 */ /* 0x000fe40000004100 */
[----:B-1----:R-:W-:Y:S01]  /*88a0*/  SYNCS.ARRIVE.TRANS64.RED.A1T0 RZ, [UR4], RZ ;  /* 0x000000ffffff79a7 */ /* 0x002fe20008100404 */
[--C-:B------:R-:W-:Y:S02]  /*88b0*/  HADD2.F32 R53, -RZ, R58.reuse.H0_H0 ;  /* 0x2000003aff357230 */ /* 0x100fe40000004100 */
[----:B------:R-:W-:Y:S02]  /*88c0*/  HADD2.F32 R54, -RZ, R58.H1_H1 ;  /* 0x3000003aff367230 */ /* 0x000fe40000004100 */
[--C-:B------:R-:W-:Y:S02]  /*88d0*/  HADD2.F32 R55, -RZ, R59.reuse.H0_H0 ;  /* 0x2000003bff377230 */ /* 0x100fe40000004100 */
[----:B------:R-:W-:Y:S02]  /*88e0*/  HADD2.F32 R56, -RZ, R59.H1_H1 ;  /* 0x3000003bff387230 */ /* 0x000fe40000004100 */
[C---:B------:R-:W-:Y:S01]  /*88f0*/  FMUL R4, R38.reuse, R4 ;  /* 0x0000000426047220 */ /* 0x040fe20000400000 */
[C---:B------:R-:W-:Y:S01]  /*8900*/  FMUL R5, R38.reuse, R5 ;  /* 0x0000000526057220 */ /* 0x040fe20000400000 */
[C---:B------:R-:W-:Y:S01]  /*8910*/  FMUL R6, R38.reuse, R6 ;  /* 0x0000000626067220 */ /* 0x040fe20000400000 */
[C---:B------:R-:W-:Y:S01]  /*8920*/  FMUL R7, R38.reuse, R7 ;  /* 0x0000000726077220 */ /* 0x040fe20000400000 */
[C---:B------:R-:W-:Y:S01]  /*8930*/  FFMA R4, R41.reuse, R40, R4 ;  /* 0x0000002829047223 */ /* 0x040fe20000000004 */
[C---:B------:R-:W-:Y:S01]  /*8940*/  FFMA R5, R41.reuse, R42, R5 ;  /* 0x0000002a29057223 */ /* 0x040fe20000000005 */
[C---:B------:R-:W-:Y:S01]  /*8950*/  FFMA R6, R41.reuse, R43, R6 ;  /* 0x0000002b29067223 */ /* 0x040fe20000000006 */
[----:B------:R-:W-:Y:S01]  /*8960*/  FFMA R7, R41, R44, R7 ;  /* 0x0000002c29077223 */ /* 0x000fe20000000007 */
[C---:B------:R-:W-:Y:S01]  /*8970*/  FMUL R8, R38.reuse, R8 ;  /* 0x0000000826087220 */ /* 0x040fe20000400000 */
[C---:B------:R-:W-:Y:S01]  /*8980*/  FMUL R9, R38.reuse, R9 ;  /* 0x0000000926097220 */ /* 0x040fe20000400000 */
[----:B------:R-:W-:Y:S01]  /*8990*/  F2FP.F16.F32.PACK_AB R100, R5, R4 ;  /* 0x000000040564723e */ /* 0x000fe200000000ff */
[C---:B------:R-:W-:Y:S01]  /*89a0*/  FMUL R0, R38.reuse, R10 ;  /* 0x0000000a26007220 */ /* 0x040fe20000400000 */
[----:B------:R-:W-:Y:S01]  /*89b0*/  F2FP.F16.F32.PACK_AB R101, R7, R6 ;  /* 0x000000060765723e */ /* 0x000fe200000000ff */
[C---:B------:R-:W-:Y:S01]  /*89c0*/  FFMA R8, R41.reuse, R45, R8 ;  /* 0x0000002d29087223 */ /* 0x040fe20000000008 */
[C---:B------:R-:W-:Y:S01]  /*89d0*/  FFMA R9, R41.reuse, R46, R9 ;  /* 0x0000002e29097223 */ /* 0x040fe20000000009 */
[----:B------:R-:W-:Y:S01]  /*89e0*/  FFMA R0, R41, R47, R0 ;  /* 0x0000002f29007223 */ /* 0x000fe20000000000 */
[C---:B------:R-:W-:Y:S01]  /*89f0*/  FMUL R2, R38.reuse, R11 ;  /* 0x0000000b26027220 */ /* 0x040fe20000400000 */
[C---:B------:R-:W-:Y:S01]  /*8a00*/  FMUL R3, R38.reuse, R12 ;  /* 0x0000000c26037220 */ /* 0x040fe20000400000 */
[C---:B------:R-:W-:Y:S01]  /*8a10*/  FMUL R10, R38.reuse, R13 ;  /* 0x0000000d260a7220 */ /* 0x040fe20000400000 */
[----:B------:R-:W-:Y:S01]  /*8a20*/  F2FP.F16.F32.PACK_AB R102, R9, R8 ;  /* 0x000000080966723e */ /* 0x000fe200000000ff */
[C---:B------:R-:W-:Y:S01]  /*8a30*/  FFMA R2, R41.reuse, R49, R2 ;  /* 0x0000003129027223 */ /* 0x040fe20000000002 */
[C---:B------:R-:W-:Y:S01]  /*8a40*/  FFMA R3, R41.reuse, R48, R3 ;  /* 0x0000003029037223 */ /* 0x040fe20000000003 */
[C---:B------:R-:W-:Y:S01]  /*8a50*/  FFMA R10, R41.reuse, R51, R10 ;  /* 0x00000033290a7223 */ /* 0x040fe2000000000a */
[C---:B------:R-:W-:Y:S01]  /*8a60*/  FMUL R11, R38.reuse, R14 ;  /* 0x0000000e260b7220 */ /* 0x040fe20000400000 */
[C---:B------:R-:W-:Y:S01]  /*8a70*/  FMUL R15, R38.reuse, R15 ;  /* 0x0000000f260f7220 */ /* 0x040fe20000400000 */
[C---:B------:R-:W-:Y:S01]  /*8a80*/  FMUL R12, R38.reuse, R16 ;  /* 0x00000010260c7220 */ /* 0x040fe20000400000 */
[C---:B------:R-:W-:Y:S01]  /*8a90*/  FMUL R13, R38.reuse, R17 ;  /* 0x00000011260d7220 */ /* 0x040fe20000400000 */
[C---:B------:R-:W-:Y:S01]  /*8aa0*/  FFMA R11, R41.reuse, R50, R11 ;  /* 0x00000032290b7223 */ /* 0x040fe2000000000b */
[C---:B------:R-:W-:Y:S01]  /*8ab0*/  FMUL R14, R38.reuse, R18 ;  /* 0x00000012260e7220 */ /* 0x040fe20000400000 */
[C---:B------:R-:W-:Y:S01]  /*8ac0*/  FFMA R15, R41.reuse, R52, R15 ;  /* 0x00000034290f7223 */ /* 0x040fe2000000000f */
[--C-:B------:R-:W-:Y:S02]  /*8ad0*/  HADD2.F32 R57, -RZ, R64.reuse.H0_H0 ;  /* 0x20000040ff397230 */ /* 0x100fe40000004100 */
[----:B------:R-:W-:Y:S01]  /*8ae0*/  FMUL R19, R38, R19 ;  /* 0x0000001326137220 */ /* 0x000fe20000400000 */
[----:B------:R-:W-:Y:S01]  /*8af0*/  F2FP.F16.F32.PACK_AB R103, R2, R0 ;  /* 0x000000000267723e */ /* 0x000fe200000000ff */
[C---:B------:R-:W-:Y:S01]  /*8b00*/  FFMA R12, R41.reuse, R53, R12 ;  /* 0x00000035290c7223 */ /* 0x040fe2000000000c */
[----:B------:R-:W-:Y:S02]  /*8b10*/  HADD2.F32 R58, -RZ, R64.H1_H1 ;  /* 0x30000040ff3a7230 */ /* 0x000fe40000004100 */
[C---:B------:R-:W-:Y:S01]  /*8b20*/  FMUL R16, R38.reuse, R20 ;  /* 0x0000001426107220 */ /* 0x040fe20000400000 */
[C---:B------:R-:W-:Y:S01]  /*8b30*/  FFMA R13, R41.reuse, R54, R13 ;  /* 0x00000036290d7223 */ /* 0x040fe2000000000d */
[----:B------:R1:W-:Y:S01]  /*8b40*/  STS.128 [R93+0x6000], R100 ;  /* 0x006000645d007388 */ /* 0x0003e20000000c00 */
[--C-:B------:R-:W-:Y:S02]  /*8b50*/  HADD2.F32 R59, -RZ, R65.reuse.H0_H0 ;  /* 0x20000041ff3b7230 */ /* 0x100fe40000004100 */
[C---:B------:R-:W-:Y:S01]  /*8b60*/  FMUL R17, R38.reuse, R21 ;  /* 0x0000001526117220 */ /* 0x040fe20000400000 */
[C---:B------:R-:W-:Y:S01]  /*8b70*/  FFMA R14, R41.reuse, R55, R14 ;  /* 0x00000037290e7223 */ /* 0x040fe2000000000e */
[----:B------:R-:W-:Y:S02]  /*8b80*/  HADD2.F32 R60, -RZ, R65.H1_H1 ;  /* 0x30000041ff3c7230 */ /* 0x000fe40000004100 */
[C---:B------:R-:W-:Y:S01]  /*8b90*/  FMUL R18, R38.reuse, R22 ;  /* 0x0000001626127220 */ /* 0x040fe20000400000 */
[C---:B------:R-:W-:Y:S01]  /*8ba0*/  FFMA R19, R41.reuse, R56, R19 ;  /* 0x0000003829137223 */ /* 0x040fe20000000013 */
        /* <DEDUP_REMOVED lines=13> */
[----:B------:R-:W-:Y:S01]  /*8c80*/  FMUL R27, R38, R27 ;  /* 0x0000001b261b7220 */ /* 0x000fe20000400000 */
[----:B------:R-:W-:Y:S01]  /*8c90*/  F2FP.F16.F32.PACK_AB R104, R10, R3 ;  /* 0x000000030a68723e */ /* 0x000fe200000000ff */
[----:B------:R-:W-:Y:S01]  /*8ca0*/  FFMA R20, R41, R61, R20 ;  /* 0x0000003d29147223 */ /* 0x000fe20000000014 */
[----:B------:R-:W-:Y:S01]  /*8cb0*/  F2FP.F16.F32.PACK_AB R105, R15, R11 ;  /* 0x0000000b0f69723e */ /* 0x000fe200000000ff */
[----:B------:R-:W-:Y:S01]  /*8cc0*/  HADD2.F32 R66, -RZ, R72.H1_H1 ;  /* 0x30000048ff427230 */ /* 0x000fe20000004100 */
[----:B------:R-:W-:Y:S01]  /*8cd0*/  F2FP.F16.F32.PACK_AB R106, R13, R12 ;  /* 0x0000000c0d6a723e */ /* 0x000fe200000000ff */
[C---:B------:R-:W-:Y:S01]  /*8ce0*/  FMUL R24, R38.reuse, R28 ;  /* 0x0000001c26187220 */ /* 0x040fe20000400000 */
[----:B------:R-:W-:Y:S01]  /*8cf0*/  F2FP.F16.F32.PACK_AB R107, R19, R14 ;  /* 0x0000000e136b723e */ /* 0x000fe200000000ff */
[C---:B------:R-:W-:Y:S01]  /*8d00*/  FFMA R21, R41.reuse, R62, R21 ;  /* 0x0000003e29157223 */ /* 0x040fe20000000015 */
[--C-:B------:R-:W-:Y:S02]  /*8d10*/  HADD2.F32 R67, -RZ, R73.reuse.H0_H0 ;  /* 0x20000049ff437230 */ /* 0x100fe40000004100 */
[C---:B------:R-:W-:Y:S01]  /*8d20*/  FMUL R25, R38.reuse, R29 ;  /* 0x0000001d26197220 */ /* 0x040fe20000400000 */
[C---:B------:R-:W-:Y:S01]  /*8d30*/  FFMA R22, R41.reuse, R63, R22 ;  /* 0x0000003f29167223 */ /* 0x040fe20000000016 */
[----:B------:R1:W-:Y:S01]  /*8d40*/  STS.128 [R92+0x6010], R104 ;  /* 0x006010685c007388 */ /* 0x0003e20000000c00 */
        /* <DEDUP_REMOVED lines=48> */
.L_x_131:
[----:B------:R-:W-:Y:S05]  /*9050*/  BSYNC.RECONVERGENT B0 ;  /* 0x0000000000007941 */ /* 0x000fea0003800200 */
.L_x_130:
[----:B------:R-:W-:Y:S01]  /*9060*/  BAR.SYNC.DEFER_BLOCKING 0x1, 0x80 ;  /* 0x0042000000007b1d */ /* 0x000fe20000010000 */
[----:B------:R-:W-:Y:S01]  /*9070*/  UISETP.NE.AND UP0, UPT, UR52, -0x4, UPT ;  /* 0xfffffffc3400788c */ /* 0x000fe2000bf05270 */
[----:B------:R-:W-:Y:S08]  /*9080*/  IADD3 R0, PT, PT, R36, 0x1, RZ ;  /* 0x0000000124007810 */ /* 0x000ff00007ffe0ff */
[----:B------:R-:W-:Y:S05]  /*9090*/  BRA.U !UP0, `(.L_x_132) ;  /* 0x0000000108287547 */ /* 0x000fea000b800000 */
[----:B------:R-:W-:Y:S01]  /*90a0*/  ISETP.NE.AND P0, PT, R98, RZ, PT ;  /* 0x000000ff6200720c */ /* 0x000fe20003f05270 */
[----:B------:R-:W-:Y:S01]  /*90b0*/  IMAD.U32 R3, RZ, RZ, UR46 ;  /* 0x0000002eff037e24 */ /* 0x000fe2000f8e00ff */
[----:B------:R-:W-:Y:S01]  /*90c0*/  UIADD3 UR4, UPT, UPT, UR46, 0x1, URZ ;  /* 0x000000012e047890 */ /* 0x000fe2000fffe0ff */
[----:B------:R-:W-:Y:S03]  /*90d0*/  IMAD.U32 R2, RZ, RZ, UR47 ;  /* 0x0000002fff027e24 */ /* 0x000fe6000f8e00ff */
[----:B------:R-:W-:Y:S04]  /*90e0*/  UISETP.NE.AND UP0, UPT, UR4, 0x4, UPT ;  /* 0x000000040400788c */ /* 0x000fe8000bf05270 */
[----:B------:R-:W-:Y:S03]  /*90f0*/  USEL UR46, UR4, URZ, UP0 ;  /* 0x000000ff042e7287 */ /* 0x000fe60008000000 */
[----:B------:R-:W-:Y:S05]  /*9100*/  @P0 LEA R3, R3, UR44, 0x3 ;  /* 0x0000002c03030c11 */ /* 0x000fea000f8e18ff */
[----:B------:R-:W-:Y:S05]  /*9110*/  @P0 VIADD R3, R3, 0x60 ;  /* 0x0000006003030836 */ /* 0x000fea0000000000 */
[----:B------:R-:W-:Y:S04]  /*9120*/  @P0 PRMT R2, R2, 0x654, R3 ;  /* 0x0000065402020816 */ /* 0x000fe80000000003 */
[----:B------:R3:W-:Y:S03]  /*9130*/  @P0 SYNCS.ARRIVE.TRANS64.RED.A1T0 RZ, [R2+URZ], RZ ;  /* 0x000000ff02ff09a7 */ /* 0x0007e600081004ff */
.L_x_132:
[----:B------:R-:W-:Y:S01]  /*9140*/  R2UR UR4, R82 ;  /* 0x00000000520472ca */ /* 0x000fe200000e0000 */
[----:B------:R-:W-:Y:S01]  /*9150*/  UISETP.NE.AND UP0, UPT, UR62, URZ, UPT ;  /* 0x000000ff3e00728c */ /* 0x000fe2000bf05270 */
[----:B------:R-:W-:Y:S01]  /*9160*/  ISETP.NE.AND P0, PT, R86, 0x2, PT ;  /* 0x000000025600780c */ /* 0x000fe20003f05270 */
[----:B------:R-:W-:Y:S01]  /*9170*/  UIADD3 UR20, UPT, UPT, UR37, UR63, URZ ;  /* 0x0000003f25147290 */ /* 0x000fe2000fffe0ff */
[----:B------:R-:W-:Y:S01]  /*9180*/  ISETP.NE.AND P1, PT, R0, 0x4, PT ;  /* 0x000000040000780c */ /* 0x000fe20003f25270 */
[----:B------:R-:W-:Y:S01]  /*9190*/  UIADD3 UR52, UPT, UPT, UR52, 0x4, URZ ;  /* 0x0000000434347890 */ /* 0x000fe2000fffe0ff */
[----:B------:R-:W-:Y:S01]  /*91a0*/  SEL R3, RZ, 0x1, P0 ;  /* 0x00000001ff037807 */ /* 0x000fe20000000000 */
[----:B------:R-:W-:Y:S01]  /*91b0*/  UMOV UR36, UR61 ;  /* 0x0000003d00247c82 */ /* 0x000fe20008000000 */
[----:B---3--:R-:W-:Y:S02]  /*91c0*/  SEL R2, RZ, 0x1, P1 ;  /* 0x00000001ff027807 */ /* 0x008fe40000800000 */
[----:B------:R-:W-:Y:S02]  /*91d0*/  LOP3.LUT R88, R88, R3, RZ, 0x3c, !PT ;  /* 0x0000000358587212 */ /* 0x000fe400078e3cff */
[----:B------:R-:W-:Y:S01]  /*91e0*/  LOP3.LUT R89, R89, R2, RZ, 0x3c, !PT ;  /* 0x0000000259597212 */ /* 0x000fe200078e3cff */
[----:B------:R-:W-:Y:S01]  /*91f0*/  UIADD3 UR16, UPT, UPT, UR38, UR4, URZ ;  /* 0x0000000426107290 */ /* 0x000fe2000fffe0ff */
[----:B------:R-:W-:Y:S02]  /*9200*/  SEL R86, R86, RZ, P0 ;  /* 0x000000ff56567207 */ /* 0x000fe40000000000 */
[----:B------:R-:W-:Y:S01]  /*9210*/  SEL R36, R0, RZ, P1 ;  /* 0x000000ff00247207 */ /* 0x000fe20000800000 */
[----:B------:R-:W-:Y:S08]  /*9220*/  BRA.U UP0, `(.L_x_133) ;  /* 0xffffffbd00dc7547 */ /* 0x000ff0000b83ffff */
[----:B------:R-:W-:-:S13]  /*9230*/  R2UR UR4, R83 ;  /* 0x00000000530472ca */ /* 0x000fda00000e0000 */
[----:B------:R-:W-:-:S09]  /*9240*/  UISETP.NE.AND UP0, UPT, UR4, URZ, UPT ;  /* 0x000000ff0400728c */ /* 0x000fd2000bf05270 */
[----:B------:R-:W-:Y:S05]  /*9250*/  BRA.U !UP0, `(.L_x_134) ;  /* 0x0000000108487547 */ /* 0x000fea000b800000 */
[----:B------:R-:W3:Y:S02]  /*9260*/  LDCU.64 UR4, c[0x0][0x890] ;  /* 0x00011200ff0477ac */ /* 0x000ee40008000a00 */
[----:B---3--:R-:W-:-:S04]  /*9270*/  UISETP.NE.U32.AND UP0, UPT, UR4, URZ, UPT ;  /* 0x000000ff0400728c */ /* 0x008fc8000bf05070 */
[----:B------:R-:W-:-:S09]  /*9280*/  UISETP.NE.AND.EX UP0, UPT, UR5, URZ, UPT, UP0 ;  /* 0x000000ff0500728c */ /* 0x000fd2000bf05300 */
[----:B------:R-:W-:Y:S05]  /*9290*/  BRA.U UP0, `(.L_x_135) ;  /* 0x00000001000c7547 */ /* 0x000fea000b800000 */
[----:B------:R-:W-:-:S13]  /*92a0*/  FSETP.NEU.AND P0, PT, R41, RZ, PT ;  /* 0x000000ff2900720b */ /* 0x000fda0003f0d000 */
[----:B------:R-:W-:Y:S05]  /*92b0*/  @!P0 EXIT ;  /* 0x000000000000894d */ /* 0x000fea0003800000 */
[----:B------:R-:W-:Y:S05]  /*92c0*/  BRA `(.L_x_134) ;  /* 0x00000000002c7947 */ /* 0x000fea0003800000 */
.L_x_135:
[----:B------:R-:W-:Y:S01]  /*92d0*/  ISETP.NE.AND P0, PT, R85, RZ, PT ;  /* 0x000000ff5500720c */ /* 0x000fe20003f05270 */
[----:B------:R-:W-:-:S12]  /*92e0*/  BSSY.RECONVERGENT B0, `(.L_x_134) ;  /* 0x0000009000007945 */ /* 0x000fd80003800200 */
[----:B------:R-:W-:Y:S05]  /*92f0*/  @P0 BRA `(.L_x_136) ;  /* 0x0000000000140947 */ /* 0x000fea0003800000 */
[----:B------:R-:W3:Y:S02]  /*9300*/  LDCU.64 UR4, c[0x0][0x888] ;  /* 0x00011100ff0477ac */ /* 0x000ee40008000a00 */
[----:B---3--:R-:W-:-:S04]  /*9310*/  ISETP.NE.U32.AND P0, PT, RZ, UR4, PT ;  /* 0x00000004ff007c0c */ /* 0x008fc8000bf05070 */
[----:B------:R-:W-:-:S13]  /*9320*/  ISETP.NE.AND.EX P0, PT, RZ, UR5, PT, P0 ;  /* 0x00000005ff007c0c */ /* 0x000fda000bf05300 */
[----:B------:R-:W-:Y:S05]  /*9330*/  @!P0 EXIT ;  /* 0x000000000000894d */ /* 0x000fea0003800000 */
[----:B------:R-:W-:Y:S05]  /*9340*/  BRA `(.L_x_137) ;  /* 0x0000000000087947 */ /* 0x000fea0003800000 */
.L_x_136:
[----:B------:R-:W-:-:S13]  /*9350*/  FSETP.NEU.AND P0, PT, R41, RZ, PT ;  /* 0x000000ff2900720b */ /* 0x000fda0003f0d000 */
[----:B------:R-:W-:Y:S05]  /*9360*/  @!P0 EXIT ;  /* 0x000000000000894d */ /* 0x000fea0003800000 */
.L_x_137:
[----:B------:R-:W-:Y:S05]  /*9370*/  BSYNC.RECONVERGENT B0 ;  /* 0x0000000000007941 */ /* 0x000fea0003800200 */
.L_x_134:
[----:B------:R-:W-:Y:S01]  /*9380*/  ULEA UR4, UR46, UR44, 0x3 ;  /* 0x0000002c2e047291 */ /* 0x000fe2000f8e18ff */
[----:B------:R-:W-:-:S04]  /*9390*/  DEPBAR.LE SB0, 0x0 ;  /* 0x000080000000791a */ /* 0x000fc80000000000 */
[----:B------:R-:W-:-:S04]  /*93a0*/  UIADD3 UR4, UPT, UPT, UR4, 0x60, URZ ;  /* 0x0000006004047890 */ /* 0x000fc8000fffe0ff */
[----:B------:R-:W-:-:S09]  /*93b0*/  UPRMT UR4, UR47, 0x654, UR4 ;  /* 0x000006542f047896 */ /* 0x000fd20008000004 */
[----:B------:R-:W-:Y:S01]  /*93c0*/  SYNCS.ARRIVE.TRANS64.RED.A1T0 RZ, [UR4], RZ ;  /* 0x000000ffffff79a7 */ /* 0x000fe20008100404 */
[----:B------:R-:W-:Y:S05]  /*93d0*/  EXIT ;  /* 0x000000000000794d */ /* 0x000fea0003800000 */
.L_x_24:
[----:B--2---:R2:W3:Y:S02]  /*93e0*/  SYNCS.PHASECHK.TRANS64.TRYWAIT P0, [R3+URZ+0x100], R2 ;  /* 0x00010002030075a7 */ /* 0x0044e400080011ff */
[----:B---3--:R-:W-:Y:S05]  /*93f0*/  @!P0 NANOSLEEP.SYNCS 0x989680 ;  /* 0x009896800000895d */ /* 0x008fea0003900000 */
[----:B------:R-:W3:Y:S02]  /*9400*/  @!P0 SYNCS.PHASECHK.TRANS64 P0, [R3+URZ+0x100], R2 ;  /* 0x00010002030085a7 */ /* 0x000ee400080010ff */
[----:B---3--:R-:W-:Y:S05]  /*9410*/  @!P0 BRA `(.L_x_24) ;  /* 0xfffffffc00f08947 */ /* 0x008fea000383ffff */
[----:B------:R-:W-:Y:S05]  /*9420*/  BRA `(.L_x_138) ;  /* 0xffffff8400207947 */ /* 0x000fea000383ffff */
.L_x_27:
[----:B-1----:R-:W-:-:S07]  /*9430*/  MOV R0, UR33 ;  /* 0x0000002100007c02 */ /* 0x002fce0008000f00 */
.L_x_139:
[----:B-1----:R1:W2:Y:S02]  /*9440*/  SYNCS.PHASECHK.TRANS64.TRYWAIT P0, [R0+URZ+0x20], R3 ;  /* 0x00002003000075a7 */ /* 0x0022a400080011ff */
[----:B--2---:R-:W-:Y:S05]  /*9450*/  @!P0 NANOSLEEP.SYNCS 0x989680 ;  /* 0x009896800000895d */ /* 0x004fea0003900000 */
[----:B------:R-:W2:Y:S02]  /*9460*/  @!P0 SYNCS.PHASECHK.TRANS64 P0, [R0+URZ+0x20], R3 ;  /* 0x00002003000085a7 */ /* 0x000ea400080010ff */
[----:B--2---:R-:W-:Y:S05]  /*9470*/  @!P0 BRA `(.L_x_139) ;  /* 0xfffffffc00f08947 */ /* 0x004fea000383ffff */
[----:B------:R-:W-:Y:S05]  /*9480*/  BRA `(.L_x_26) ;  /* 0xffffff8400687947 */ /* 0x000fea000383ffff */
.L_x_34:
[----:B-1----:R-:W-:-:S07]  /*9490*/  MOV R0, UR17 ;  /* 0x0000001100007c02 */ /* 0x002fce0008000f00 */
.L_x_140:
[----:B-1----:R1:W2:Y:S02]  /*94a0*/  SYNCS.PHASECHK.TRANS64.TRYWAIT P0, [R0+URZ+0x20], R3 ;  /* 0x00002003000075a7 */ /* 0x0022a400080011ff */
[----:B--2---:R-:W-:Y:S05]  /*94b0*/  @!P0 NANOSLEEP.SYNCS 0x989680 ;  /* 0x009896800000895d */ /* 0x004fea0003900000 */
[----:B------:R-:W2:Y:S02]  /*94c0*/  @!P0 SYNCS.PHASECHK.TRANS64 P0, [R0+URZ+0x20], R3 ;  /* 0x00002003000085a7 */ /* 0x000ea400080010ff */
[----:B--2---:R-:W-:Y:S05]  /*94d0*/  @!P0 BRA `(.L_x_140) ;  /* 0xfffffffc00f08947 */ /* 0x004fea000383ffff */
[----:B------:R-:W-:Y:S05]  /*94e0*/  BRA `(.L_x_33) ;  /* 0xffffff8800247947 */ /* 0x000fea000383ffff */
.L_x_39:
[----:B-1----:R1:W2:Y:S02]  /*94f0*/  SYNCS.PHASECHK.TRANS64.TRYWAIT P0, [R3+URZ+0x90], R0 ;  /* 0x00009000030075a7 */ /* 0x0022a400080011ff */
[----:B--2---:R-:W-:Y:S05]  /*9500*/  @!P0 NANOSLEEP.SYNCS 0x989680 ;  /* 0x009896800000895d */ /* 0x004fea0003900000 */
[----:B------:R-:W2:Y:S02]  /*9510*/  @!P0 SYNCS.PHASECHK.TRANS64 P0, [R3+URZ+0x90], R0 ;  /* 0x00009000030085a7 */ /* 0x000ea400080010ff */
[----:B--2---:R-:W-:Y:S05]  /*9520*/  @!P0 BRA `(.L_x_39) ;  /* 0xfffffffc00f08947 */ /* 0x004fea000383ffff */
[----:B------:R-:W-:Y:S05]  /*9530*/  BRA `(.L_x_141) ;  /* 0xffffff8800c87947 */ /* 0x000fea000383ffff */
.L_x_43:
[----:B-1----:R-:W-:-:S07]  /*9540*/  MOV R0, UR4 ;  /* 0x0000000400007c02 */ /* 0x002fce0008000f00 */
.L_x_142:
[----:B-1----:R1:W2:Y:S02]  /*9550*/  SYNCS.PHASECHK.TRANS64.TRYWAIT P0, [R0+URZ], R3 ;  /* 0x00000003000075a7 */ /* 0x0022a400080011ff */
[----:B--2---:R-:W-:Y:S05]  /*9560*/  @!P0 NANOSLEEP.SYNCS 0x989680 ;  /* 0x009896800000895d */ /* 0x004fea0003900000 */
[----:B------:R-:W2:Y:S02]  /*9570*/  @!P0 SYNCS.PHASECHK.TRANS64 P0, [R0+URZ], R3 ;  /* 0x00000003000085a7 */ /* 0x000ea400080010ff */
[----:B--2---:R-:W-:Y:S05]  /*9580*/  @!P0 BRA `(.L_x_142) ;  /* 0xfffffffc00f08947 */ /* 0x004fea000383ffff */
[----:B------:R-:W-:Y:S05]  /*9590*/  BRA `(.L_x_143) ;  /* 0xffffff9000707947 */ /* 0x000fea000383ffff */
.L_x_44:
[----:B------:R-:W-:-:S07]  /*95a0*/  MOV R0, UR5 ;  /* 0x0000000500007c02 */ /* 0x000fce0008000f00 */
.L_x_144:
[----:B-1----:R1:W2:Y:S02]  /*95b0*/  SYNCS.PHASECHK.TRANS64.TRYWAIT P0, [R0+URZ], R3 ;  /* 0x00000003000075a7 */ /* 0x0022a400080011ff */
[----:B--2---:R-:W-:Y:S05]  /*95c0*/  @!P0 NANOSLEEP.SYNCS 0x989680 ;  /* 0x009896800000895d */ /* 0x004fea0003900000 */
[----:B------:R-:W2:Y:S02]  /*95d0*/  @!P0 SYNCS.PHASECHK.TRANS64 P0, [R0+URZ], R3 ;  /* 0x00000003000085a7 */ /* 0x000ea400080010ff */
[----:B--2---:R-:W-:Y:S05]  /*95e0*/  @!P0 BRA `(.L_x_144) ;  /* 0xfffffffc00f08947 */ /* 0x004fea000383ffff */
[----:B------:R-:W-:Y:S05]  /*95f0*/  BRA `(.L_x_145) ;  /* 0xffffff90007c7947 */ /* 0x000fea000383ffff */
.L_x_45:
[----:B------:R-:W-:-:S07]  /*9600*/  MOV R0, UR5 ;  /* 0x0000000500007c02 */ /* 0x000fce0008000f00 */
.L_x_146:
[----:B-1----:R1:W2:Y:S02]  /*9610*/  SYNCS.PHASECHK.TRANS64.TRYWAIT P0, [R0+URZ], R3 ;  /* 0x00000003000075a7 */ /* 0x0022a400080011ff */
[----:B--2---:R-:W-:Y:S05]  /*9620*/  @!P0 NANOSLEEP.SYNCS 0x989680 ;  /* 0x009896800000895d */ /* 0x004fea0003900000 */
[----:B------:R-:W2:Y:S02]  /*9630*/  @!P0 SYNCS.PHASECHK.TRANS64 P0, [R0+URZ], R3 ;  /* 0x00000003000085a7 */ /* 0x000ea400080010ff */
[----:B--2---:R-:W-:Y:S05]  /*9640*/  @!P0 BRA `(.L_x_146) ;  /* 0xfffffffc00f08947 */ /* 0x004fea000383ffff */
[----:B------:R-:W-:Y:S05]  /*9650*/  BRA `(.L_x_147) ;  /* 0xffffff9000887947 */ /* 0x000fea000383ffff */
.L_x_48:
[----:B-1----:R1:W2:Y:S02]  /*9660*/  SYNCS.PHASECHK.TRANS64.TRYWAIT P0, [R2+URZ+0xf0], R5 ;  /* 0x0000f005020075a7 */ /* 0x0022a400080011ff */
[----:B--2---:R-:W-:Y:S05]  /*9670*/  @!P0 NANOSLEEP.SYNCS 0x989680 ;  /* 0x009896800000895d */ /* 0x004fea0003900000 */
[----:B------:R-:W2:Y:S02]  /*9680*/  @!P0 SYNCS.PHASECHK.TRANS64 P0, [R2+URZ+0xf0], R5 ;  /* 0x0000f005020085a7 */ /* 0x000ea400080010ff */
[----:B--2---:R-:W-:Y:S05]  /*9690*/  @!P0 BRA `(.L_x_48) ;  /* 0xfffffffc00f08947 */ /* 0x004fea000383ffff */
[----:B------:R-:W-:Y:S05]  /*96a0*/  BRA `(.L_x_148) ;  /* 0xffffff9000e47947 */ /* 0x000fea000383ffff */
.L_x_49:
[----:B------:R-:W-:-:S07]  /*96b0*/  MOV R2, UR4 ;  /* 0x0000000400027c02 */ /* 0x000fce0008000f00 */
.L_x_149:
[----:B-1----:R1:W2:Y:S02]  /*96c0*/  SYNCS.PHASECHK.TRANS64.TRYWAIT P0, [R2+URZ+0xa0], R5 ;  /* 0x0000a005020075a7 */ /* 0x0022a400080011ff */
[----:B--2---:R-:W-:Y:S05]  /*96d0*/  @!P0 NANOSLEEP.SYNCS 0x989680 ;  /* 0x009896800000895d */ /* 0x004fea0003900000 */
[----:B------:R-:W2:Y:S02]  /*96e0*/  @!P0 SYNCS.PHASECHK.TRANS64 P0, [R2+URZ+0xa0], R5 ;  /* 0x0000a005020085a7 */ /* 0x000ea400080010ff */
[----:B--2---:R-:W-:Y:S05]  /*96f0*/  @!P0 BRA `(.L_x_149) ;  /* 0xfffffffc00f08947 */ /* 0x004fea000383ffff */
[----:B------:R-:W-:Y:S05]  /*9700*/  BRA `(.L_x_150) ;  /* 0xffffff9000f47947 */ /* 0x000fea000383ffff */
.L_x_50:
[----:B-1----:R1:W2:Y:S02]  /*9710*/  SYNCS.PHASECHK.TRANS64.TRYWAIT P1, [R2+URZ+0x90], R5 ;  /* 0x00009005020075a7 */ /* 0x0022a400080211ff */
[----:B--2---:R-:W-:Y:S05]  /*9720*/  @!P1 NANOSLEEP.SYNCS 0x989680 ;  /* 0x009896800000995d */ /* 0x004fea0003900000 */
[----:B------:R-:W2:Y:S02]  /*9730*/  @!P1 SYNCS.PHASECHK.TRANS64 P1, [R2+URZ+0x90], R5 ;  /* 0x00009005020095a7 */ /* 0x000ea400080210ff */
[----:B--2---:R-:W-:Y:S05]  /*9740*/  @!P1 BRA `(.L_x_50) ;  /* 0xfffffffc00f09947 */ /* 0x004fea000383ffff */
[----:B------:R-:W-:Y:S05]  /*9750*/  BRA `(.L_x_151) ;  /* 0xffffff9400247947 */ /* 0x000fea000383ffff */
.L_x_53:
[----:B------:R-:W-:-:S07]  /*9760*/  MOV R0, UR4 ;  /* 0x0000000400007c02 */ /* 0x000fce0008000f00 */
.L_x_152:
[----:B-1----:R1:W2:Y:S02]  /*9770*/  SYNCS.PHASECHK.TRANS64.TRYWAIT P0, [R0+URZ+0xa0], R3 ;  /* 0x0000a003000075a7 */ /* 0x0022a400080011ff */
[----:B--2---:R-:W-:Y:S05]  /*9780*/  @!P0 NANOSLEEP.SYNCS 0x989680 ;  /* 0x009896800000895d */ /* 0x004fea0003900000 */
[----:B------:R-:W2:Y:S02]  /*9790*/  @!P0 SYNCS.PHASECHK.TRANS64 P0, [R0+URZ+0xa0], R3 ;  /* 0x0000a003000085a7 */ /* 0x000ea400080010ff */
[----:B--2---:R-:W-:Y:S05]  /*97a0*/  @!P0 BRA `(.L_x_152) ;  /* 0xfffffffc00f08947 */ /* 0x004fea000383ffff */
[----:B------:R-:W-:Y:S05]  /*97b0*/  BRA `(.L_x_52) ;  /* 0xffffff9400787947 */ /* 0x000fea000383ffff */
.L_x_60:
[----:B-1----:R1:W2:Y:S02]  /*97c0*/  SYNCS.PHASECHK.TRANS64.TRYWAIT P1, [R0+URZ+0x90], R5 ;  /* 0x00009005000075a7 */ /* 0x0022a400080211ff */
[----:B--2---:R-:W-:Y:S05]  /*97d0*/  @!P1 NANOSLEEP.SYNCS 0x989680 ;  /* 0x009896800000995d */ /* 0x004fea0003900000 */
[----:B------:R-:W2:Y:S02]  /*97e0*/  @!P1 SYNCS.PHASECHK.TRANS64 P1, [R0+URZ+0x90], R5 ;  /* 0x00009005000095a7 */ /* 0x000ea400080210ff */
[----:B--2---:R-:W-:Y:S05]  /*97f0*/  @!P1 BRA `(.L_x_60) ;  /* 0xfffffffc00f09947 */ /* 0x004fea000383ffff */
[----:B------:R-:W-:Y:S05]  /*9800*/  BRA `(.L_x_153) ;  /* 0xffffff9800ec7947 */ /* 0x000fea000383ffff */
.L_x_61:
[----:B------:R-:W-:-:S07]  /*9810*/  MOV R3, UR30 ;  /* 0x0000001e00037c02 */ /* 0x000fce0008000f00 */
.L_x_154:
[----:B-1----:R1:W2:Y:S02]  /*9820*/  SYNCS.PHASECHK.TRANS64.TRYWAIT P0, [R3+URZ+0xd0], R0 ;  /* 0x0000d000030075a7 */ /* 0x0022a400080011ff */
[----:B--2---:R-:W-:Y:S05]  /*9830*/  @!P0 NANOSLEEP.SYNCS 0x989680 ;  /* 0x009896800000895d */ /* 0x004fea0003900000 */
[----:B------:R-:W2:Y:S02]  /*9840*/  @!P0 SYNCS.PHASECHK.TRANS64 P0, [R3+URZ+0xd0], R0 ;  /* 0x0000d000030085a7 */ /* 0x000ea400080010ff */
[----:B--2---:R-:W-:Y:S05]  /*9850*/  @!P0 BRA `(.L_x_154) ;  /* 0xfffffffc00f08947 */ /* 0x004fea000383ffff */
[----:B------:R-:W-:Y:S05]  /*9860*/  BRA `(.L_x_155) ;  /* 0xffffff9c00247947 */ /* 0x000fea000383ffff */
.L_x_64:
[----:B------:R-:W-:Y:S07]  /*9870*/  MOV R0, UR5 ;  /* 0x0000000500007c02 */ /* 0x000fee0008000f00 */
.L_x_156:
[----:B-1----:R1:W2:Y:S02]  /*9880*/  SYNCS.PHASECHK.TRANS64.TRYWAIT P0, [R0+URZ], R3 ;  /* 0x00000003000075a7 */ /* 0x0022a400080011ff */
[----:B--2---:R-:W-:Y:S05]  /*9890*/  @!P0 NANOSLEEP.SYNCS 0x989680 ;  /* 0x009896800000895d */ /* 0x004fea0003900000 */
[----:B------:R-:W2:Y:S02]  /*98a0*/  @!P0 SYNCS.PHASECHK.TRANS64 P0, [R0+URZ], R3 ;  /* 0x00000003000085a7 */ /* 0x000ea400080010ff */
[----:B--2---:R-:W-:Y:S05]  /*98b0*/  @!P0 BRA `(.L_x_156) ;  /* 0xfffffffc00f08947 */ /* 0x004fea000383ffff */
[----:B------:R-:W-:Y:S05]  /*98c0*/  BRA `(.L_x_63) ;  /* 0xffffff9c00407947 */ /* 0x000fea000383ffff */
.L_x_67:
[----:B------:R-:W-:-:S07]  /*98d0*/  MOV R0, UR4 ;  /* 0x0000000400007c02 */ /* 0x000fce0008000f00 */
.L_x_157:
[----:B--2---:R2:W4:Y:S02]  /*98e0*/  SYNCS.PHASECHK.TRANS64.TRYWAIT P0, [R0+URZ], R3 ;  /* 0x00000003000075a7 */ /* 0x00452400080011ff */
[----:B----4-:R-:W-:Y:S05]  /*98f0*/  @!P0 NANOSLEEP.SYNCS 0x989680 ;  /* 0x009896800000895d */ /* 0x010fea0003900000 */
[----:B------:R-:W4:Y:S02]  /*9900*/  @!P0 SYNCS.PHASECHK.TRANS64 P0, [R0+URZ], R3 ;  /* 0x00000003000085a7 */ /* 0x000f2400080010ff */
[----:B----4-:R-:W-:Y:S05]  /*9910*/  @!P0 BRA `(.L_x_157) ;  /* 0xfffffffc00f08947 */ /* 0x010fea000383ffff */
[----:B------:R-:W-:Y:S05]  /*9920*/  BRA `(.L_x_158) ;  /* 0xffffffa0001c7947 */ /* 0x000fea000383ffff */
.L_x_68:
[----:B------:R-:W-:-:S07]  /*9930*/  MOV R0, UR5 ;  /* 0x0000000500007c02 */ /* 0x000fce0008000f00 */
.L_x_159:
[----:B-1----:R1:W2:Y:S02]  /*9940*/  SYNCS.PHASECHK.TRANS64.TRYWAIT P0, [R0+URZ], R3 ;  /* 0x00000003000075a7 */ /* 0x0022a400080011ff */
[----:B--2---:R-:W-:Y:S05]  /*9950*/  @!P0 NANOSLEEP.SYNCS 0x989680 ;  /* 0x009896800000895d */ /* 0x004fea0003900000 */
[----:B------:R-:W2:Y:S02]  /*9960*/  @!P0 SYNCS.PHASECHK.TRANS64 P0, [R0+URZ], R3 ;  /* 0x00000003000085a7 */ /* 0x000ea400080010ff */
[----:B--2---:R-:W-:Y:S05]  /*9970*/  @!P0 BRA `(.L_x_159) ;  /* 0xfffffffc00f08947 */ /* 0x004fea000383ffff */
[----:B------:R-:W-:Y:S05]  /*9980*/  BRA `(.L_x_160) ;  /* 0xffffffa000287947 */ /* 0x000fea000383ffff */
.L_x_69:
[----:B------:R-:W-:-:S07]  /*9990*/  MOV R0, UR5 ;  /* 0x0000000500007c02 */ /* 0x000fce0008000f00 */
.L_x_161:
[----:B-1----:R1:W2:Y:S02]  /*99a0*/  SYNCS.PHASECHK.TRANS64.TRYWAIT P0, [R0+URZ], R3 ;  /* 0x00000003000075a7 */ /* 0x0022a400080011ff */
[----:B--2---:R-:W-:Y:S05]  /*99b0*/  @!P0 NANOSLEEP.SYNCS 0x989680 ;  /* 0x009896800000895d */ /* 0x004fea0003900000 */
[----:B------:R-:W2:Y:S02]  /*99c0*/  @!P0 SYNCS.PHASECHK.TRANS64 P0, [R0+URZ], R3 ;  /* 0x00000003000085a7 */ /* 0x000ea400080010ff */
[----:B--2---:R-:W-:Y:S05]  /*99d0*/  @!P0 BRA `(.L_x_161) ;  /* 0xfffffffc00f08947 */ /* 0x004fea000383ffff */
[----:B------:R-:W-:Y:S05]  /*99e0*/  BRA `(.L_x_162) ;  /* 0xffffffa000347947 */ /* 0x000fea000383ffff */
.L_x_70:
[----:B------:R-:W-:-:S07]  /*99f0*/  MOV R0, UR4 ;  /* 0x0000000400007c02 */ /* 0x000fce0008000f00 */
.L_x_163:
[----:B-1----:R1:W2:Y:S02]  /*9a00*/  SYNCS.PHASECHK.TRANS64.TRYWAIT P0, [R0+URZ], R3 ;  /* 0x00000003000075a7 */ /* 0x0022a400080011ff */
[----:B--2---:R-:W-:Y:S05]  /*9a10*/  @!P0 NANOSLEEP.SYNCS 0x989680 ;  /* 0x009896800000895d */ /* 0x004fea0003900000 */
[----:B------:R-:W2:Y:S02]  /*9a20*/  @!P0 SYNCS.PHASECHK.TRANS64 P0, [R0+URZ], R3 ;  /* 0x00000003000085a7 */ /* 0x000ea400080010ff */
[----:B--2---:R-:W-:Y:S05]  /*9a30*/  @!P0 BRA `(.L_x_163) ;  /* 0xfffffffc00f08947 */ /* 0x004fea000383ffff */
[----:B------:R-:W-:Y:S05]  /*9a40*/  BRA `(.L_x_164) ;  /* 0xffffffa000407947 */ /* 0x000fea000383ffff */
.L_x_75:
[----:B--2---:R2:W3:Y:S02]  /*9a50*/  SYNCS.PHASECHK.TRANS64.TRYWAIT P0, [R12+URZ+0x90], R9 ;  /* 0x000090090c0075a7 */ /* 0x0044e400080011ff */
[----:B---3--:R-:W-:Y:S05]  /*9a60*/  @!P0 NANOSLEEP.SYNCS 0x989680 ;  /* 0x009896800000895d */ /* 0x008fea0003900000 */
[----:B------:R-:W3:Y:S02]  /*9a70*/  @!P0 SYNCS.PHASECHK.TRANS64 P0, [R12+URZ+0x90], R9 ;  /* 0x000090090c0085a7 */ /* 0x000ee400080010ff */
[----:B---3--:R-:W-:Y:S05]  /*9a80*/  @!P0 BRA `(.L_x_75) ;  /* 0xfffffffc00f08947 */ /* 0x008fea000383ffff */
[----:B------:R-:W-:Y:S05]  /*9a90*/  BRA `(.L_x_165) ;  /* 0xffffffa400607947 */ /* 0x000fea000383ffff */
.L_x_78:
[----:B------:R-:W-:Y:S07]  /*9aa0*/  MOV R0, UR21 ;  /* 0x0000001500007c02 */ /* 0x000fee0008000f00 */
.L_x_166:
[----:B--2---:R2:W3:Y:S02]  /*9ab0*/  SYNCS.PHASECHK.TRANS64.TRYWAIT P2, [R0+URZ+0x88], R11 ;  /* 0x0000880b000075a7 */ /* 0x0044e400080411ff */
[----:B---3--:R-:W-:Y:S05]  /*9ac0*/  @!P2 NANOSLEEP.SYNCS 0x989680 ;  /* 0x009896800000a95d */ /* 0x008fea0003900000 */
[----:B------:R-:W3:Y:S02]  /*9ad0*/  @!P2 SYNCS.PHASECHK.TRANS64 P2, [R0+URZ+0x88], R11 ;  /* 0x0000880b0000a5a7 */ /* 0x000ee400080410ff */
[----:B---3--:R-:W-:Y:S05]  /*9ae0*/  @!P2 BRA `(.L_x_166) ;  /* 0xfffffffc00f0a947 */ /* 0x008fea000383ffff */
[----:B------:R-:W-:Y:S05]  /*9af0*/  BRA `(.L_x_77) ;  /* 0xffffffa800c87947 */ /* 0x000fea000383ffff */
.L_x_81:
[----:B--2---:R-:W-:Y:S07]  /*9b00*/  MOV R0, UR21 ;  /* 0x0000001500007c02 */ /* 0x004fee0008000f00 */
.L_x_167:
[----:B--2---:R2:W3:Y:S02]  /*9b10*/  SYNCS.PHASECHK.TRANS64.TRYWAIT P0, [R0+URZ+0x60], R9 ;  /* 0x00006009000075a7 */ /* 0x0044e400080011ff */
[----:B---3--:R-:W-:Y:S05]  /*9b20*/  @!P0 NANOSLEEP.SYNCS 0x989680 ;  /* 0x009896800000895d */ /* 0x008fea0003900000 */
[----:B------:R-:W3:Y:S02]  /*9b30*/  @!P0 SYNCS.PHASECHK.TRANS64 P0, [R0+URZ+0x60], R9 ;  /* 0x00006009000085a7 */ /* 0x000ee400080010ff */
[----:B---3--:R-:W-:Y:S05]  /*9b40*/  @!P0 BRA `(.L_x_167) ;  /* 0xfffffffc00f08947 */ /* 0x008fea000383ffff */
[----:B------:R-:W-:Y:S05]  /*9b50*/  BRA `(.L_x_168) ;  /* 0xffffffac00247947 */ /* 0x000fea000383ffff */
.L_x_82:
[----:B------:R-:W-:Y:S07]  /*9b60*/  MOV R0, UR21 ;  /* 0x0000001500007c02 */ /* 0x000fee0008000f00 */
.L_x_169:
[----:B--2---:R2:W3:Y:S02]  /*9b70*/  SYNCS.PHASECHK.TRANS64.TRYWAIT P0, [R0+URZ+0x68], R9 ;  /* 0x00006809000075a7 */ /* 0x0044e400080011ff */
[----:B---3--:R-:W-:Y:S05]  /*9b80*/  @!P0 NANOSLEEP.SYNCS 0x989680 ;  /* 0x009896800000895d */ /* 0x008fea0003900000 */
[----:B------:R-:W3:Y:S02]  /*9b90*/  @!P0 SYNCS.PHASECHK.TRANS64 P0, [R0+URZ+0x68], R9 ;  /* 0x00006809000085a7 */ /* 0x000ee400080010ff */
[----:B---3--:R-:W-:Y:S05]  /*9ba0*/  @!P0 BRA `(.L_x_169) ;  /* 0xfffffffc00f08947 */ /* 0x008fea000383ffff */
[----:B------:R-:W-:Y:S05]  /*9bb0*/  BRA `(.L_x_170) ;  /* 0xffffffac00607947 */ /* 0x000fea000383ffff */
.L_x_83:
[----:B------:R-:W-:Y:S07]  /*9bc0*/  MOV R0, UR21 ;  /* 0x0000001500007c02 */ /* 0x000fee0008000f00 */
.L_x_171:
[----:B--2---:R2:W3:Y:S02]  /*9bd0*/  SYNCS.PHASECHK.TRANS64.TRYWAIT P0, [R0+URZ+0x70], R9 ;  /* 0x00007009000075a7 */ /* 0x0044e400080011ff */
[----:B---3--:R-:W-:Y:S05]  /*9be0*/  @!P0 NANOSLEEP.SYNCS 0x989680 ;  /* 0x009896800000895d */ /* 0x008fea0003900000 */
[----:B------:R-:W3:Y:S02]  /*9bf0*/  @!P0 SYNCS.PHASECHK.TRANS64 P0, [R0+URZ+0x70], R9 ;  /* 0x00007009000085a7 */ /* 0x000ee400080010ff */
[----:B---3--:R-:W-:Y:S05]  /*9c00*/  @!P0 BRA `(.L_x_171) ;  /* 0xfffffffc00f08947 */ /* 0x008fea000383ffff */
[----:B------:R-:W-:Y:S05]  /*9c10*/  BRA `(.L_x_172) ;  /* 0xffffffac00a87947 */ /* 0x000fea000383ffff */
.L_x_84:
[----:B------:R-:W-:Y:S07]  /*9c20*/  MOV R0, UR21 ;  /* 0x0000001500007c02 */ /* 0x000fee0008000f00 */
.L_x_173:
[----:B--2---:R2:W3:Y:S02]  /*9c30*/  SYNCS.PHASECHK.TRANS64.TRYWAIT P0, [R0+URZ+0x78], R9 ;  /* 0x00007809000075a7 */ /* 0x0044e400080011ff */
[----:B---3--:R-:W-:Y:S05]  /*9c40*/  @!P0 NANOSLEEP.SYNCS 0x989680 ;  /* 0x009896800000895d */ /* 0x008fea0003900000 */
[----:B------:R-:W3:Y:S02]  /*9c50*/  @!P0 SYNCS.PHASECHK.TRANS64 P0, [R0+URZ+0x78], R9 ;  /* 0x00007809000085a7 */ /* 0x000ee400080010ff */
[----:B---3--:R-:W-:Y:S05]  /*9c60*/  @!P0 BRA `(.L_x_173) ;  /* 0xfffffffc00f08947 */ /* 0x008fea000383ffff */
[----:B------:R-:W-:Y:S05]  /*9c70*/  BRA `(.L_x_174) ;  /* 0xffffffac00ec7947 */ /* 0x000fea000383ffff */
.L_x_86:
[----:B------:R-:W-:-:S07]  /*9c80*/  MOV R0, UR21 ;  /* 0x0000001500007c02 */ /* 0x000fce0008000f00 */
.L_x_175:
[----:B---3--:R3:W4:Y:S02]  /*9c90*/  SYNCS.PHASECHK.TRANS64.TRYWAIT P0, [R0+URZ+0x60], R3 ;  /* 0x00006003000075a7 */ /* 0x00872400080011ff */
[----:B----4-:R-:W-:Y:S05]  /*9ca0*/  @!P0 NANOSLEEP.SYNCS 0x989680 ;  /* 0x009896800000895d */ /* 0x010fea0003900000 */
[----:B------:R-:W4:Y:S02]  /*9cb0*/  @!P0 SYNCS.PHASECHK.TRANS64 P0, [R0+URZ+0x60], R3 ;  /* 0x00006003000085a7 */ /* 0x000f2400080010ff */
[----:B----4-:R-:W-:Y:S05]  /*9cc0*/  @!P0 BRA `(.L_x_175) ;  /* 0xfffffffc00f08947 */ /* 0x010fea000383ffff */
[----:B------:R-:W-:Y:S05]  /*9cd0*/  BRA `(.L_x_176) ;  /* 0xffffffb000607947 */ /* 0x000fea000383ffff */
.L_x_87:
[----:B---3--:R-:W-:-:S07]  /*9ce0*/  MOV R0, UR21 ;  /* 0x0000001500007c02 */ /* 0x008fce0008000f00 */
.L_x_177:
[----:B---3--:R3:W4:Y:S02]  /*9cf0*/  SYNCS.PHASECHK.TRANS64.TRYWAIT P0, [R0+URZ+0x68], R3 ;  /* 0x00006803000075a7 */ /* 0x00872400080011ff */
[----:B----4-:R-:W-:Y:S05]  /*9d00*/  @!P0 NANOSLEEP.SYNCS 0x989680 ;  /* 0x009896800000895d */ /* 0x010fea0003900000 */
[----:B------:R-:W4:Y:S02]  /*9d10*/  @!P0 SYNCS.PHASECHK.TRANS64 P0, [R0+URZ+0x68], R3 ;  /* 0x00006803000085a7 */ /* 0x000f2400080010ff */
[----:B----4-:R-:W-:Y:S05]  /*9d20*/  @!P0 BRA `(.L_x_177) ;  /* 0xfffffffc00f08947 */ /* 0x010fea000383ffff */
[----:B------:R-:W-:Y:S05]  /*9d30*/  BRA `(.L_x_178) ;  /* 0xffffffb000507947 */ /* 0x000fea000383ffff */
.L_x_88:
[----:B---3--:R-:W-:-:S07]  /*9d40*/  MOV R0, UR21 ;  /* 0x0000001500007c02 */ /* 0x008fce0008000f00 */
.L_x_179:
[----:B---3--:R3:W4:Y:S02]  /*9d50*/  SYNCS.PHASECHK.TRANS64.TRYWAIT P0, [R0+URZ+0x70], R3 ;  /* 0x00007003000075a7 */ /* 0x00872400080011ff */
[----:B----4-:R-:W-:Y:S05]  /*9d60*/  @!P0 NANOSLEEP.SYNCS 0x989680 ;  /* 0x009896800000895d */ /* 0x010fea0003900000 */
[----:B------:R-:W4:Y:S02]  /*9d70*/  @!P0 SYNCS.PHASECHK.TRANS64 P0, [R0+URZ+0x70], R3 ;  /* 0x00007003000085a7 */ /* 0x000f2400080010ff */
[----:B----4-:R-:W-:Y:S05]  /*9d80*/  @!P0 BRA `(.L_x_179) ;  /* 0xfffffffc00f08947 */ /* 0x010fea000383ffff */
[----:B------:R-:W-:Y:S05]  /*9d90*/  BRA `(.L_x_180) ;  /* 0xffffffb000407947 */ /* 0x000fea000383ffff */
.L_x_90:
[----:B-1----:R1:W2:Y:S02]  /*9da0*/  SYNCS.PHASECHK.TRANS64.TRYWAIT P0, [R3+URZ+0x90], R0 ;  /* 0x00009000030075a7 */ /* 0x0022a400080011ff */
[----:B--2---:R-:W-:Y:S05]  /*9db0*/  @!P0 NANOSLEEP.SYNCS 0x989680 ;  /* 0x009896800000895d */ /* 0x004fea0003900000 */
[----:B------:R-:W2:Y:S02]  /*9dc0*/  @!P0 SYNCS.PHASECHK.TRANS64 P0, [R3+URZ+0x90], R0 ;  /* 0x00009000030085a7 */ /* 0x000ea400080010ff */
[----:B--2---:R-:W-:Y:S05]  /*9dd0*/  @!P0 BRA `(.L_x_90) ;  /* 0xfffffffc00f08947 */ /* 0x004fea000383ffff */
[----:B------:R-:W-:Y:S05]  /*9de0*/  BRA `(.L_x_181) ;  /* 0xffffffb400007947 */ /* 0x000fea000383ffff */
.L_x_101:
[----:B-1----:R-:W-:Y:S04]  /*9df0*/  MOV R2, UR44 ;  /* 0x0000002c00027c02 */ /* 0x002fe80008000f00 */
[----:B------:R1:W2:Y:S03]  /*9e00*/  SYNCS.PHASECHK.TRANS64.TRYWAIT P1, [R2+URZ+0x40], R3 ;  /* 0x00004003020075a7 */ /* 0x0002a600080211ff */
[----:B--2---:R-:W-:Y:S05]  /*9e10*/  @!P1 NANOSLEEP.SYNCS 0x989680 ;  /* 0x009896800000995d */ /* 0x004fea0003900000 */
[----:B------:R-:W2:Y:S02]  /*9e20*/  @!P1 SYNCS.PHASECHK.TRANS64 P1, [R2+URZ+0x40], R3 ;  /* 0x00004003020095a7 */ /* 0x000ea400080210ff */
[----:B--2---:R-:W-:Y:S05]  /*9e30*/  @!P1 BRA `(.L_x_101) ;  /* 0xfffffffc00ec9947 */ /* 0x004fea000383ffff */
[----:B------:R-:W-:Y:S05]  /*9e40*/  BRA `(.L_x_100) ;  /* 0xffffffc000707947 */ /* 0x000fea000383ffff */
.L_x_103:
[----:B-1----:R1:W4:Y:S02]  /*9e50*/  SYNCS.PHASECHK.TRANS64.TRYWAIT P0, [R99+URZ+0xb0], R0 ;  /* 0x0000b000630075a7 */ /* 0x00232400080011ff */
[----:B----4-:R-:W-:Y:S05]  /*9e60*/  @!P0 NANOSLEEP.SYNCS 0x989680 ;  /* 0x009896800000895d */ /* 0x010fea0003900000 */
[----:B------:R-:W4:Y:S02]  /*9e70*/  @!P0 SYNCS.PHASECHK.TRANS64 P0, [R99+URZ+0xb0], R0 ;  /* 0x0000b000630085a7 */ /* 0x000f2400080010ff */
[----:B----4-:R-:W-:Y:S05]  /*9e80*/  @!P0 BRA `(.L_x_103) ;  /* 0xfffffffc00f08947 */ /* 0x010fea000383ffff */
[----:B------:R-:W-:Y:S05]  /*9e90*/  BRA `(.L_x_102) ;  /* 0xffffffc000987947 */ /* 0x000fea000383ffff */
.L_x_112:
[----:B---3--:R3:W4:Y:S02]  /*9ea0*/  SYNCS.PHASECHK.TRANS64.TRYWAIT P0, [R3+URZ+0x40], R0 ;  /* 0x00004000030075a7 */ /* 0x00872400080011ff */
[----:B----4-:R-:W-:Y:S05]  /*9eb0*/  @!P0 NANOSLEEP.SYNCS 0x989680 ;  /* 0x009896800000895d */ /* 0x010fea0003900000 */
[----:B------:R-:W4:Y:S02]  /*9ec0*/  @!P0 SYNCS.PHASECHK.TRANS64 P0, [R3+URZ+0x40], R0 ;  /* 0x00004000030085a7 */ /* 0x000f2400080010ff */
[----:B----4-:R-:W-:Y:S05]  /*9ed0*/  @!P0 BRA `(.L_x_112) ;  /* 0xfffffffc00f08947 */ /* 0x010fea000383ffff */
[----:B------:R-:W-:Y:S05]  /*9ee0*/  BRA `(.L_x_111) ;  /* 0xffffffcc00747947 */ /* 0x000fea000383ffff */
.L_x_120:
[----:B---3--:R3:W4:Y:S02]  /*9ef0*/  SYNCS.PHASECHK.TRANS64.TRYWAIT P0, [R62+URZ+0x40], R5 ;  /* 0x000040053e0075a7 */ /* 0x00872400080011ff */
[----:B----4-:R-:W-:Y:S05]  /*9f00*/  @!P0 NANOSLEEP.SYNCS 0x989680 ;  /* 0x009896800000895d */ /* 0x010fea0003900000 */
[----:B------:R-:W4:Y:S02]  /*9f10*/  @!P0 SYNCS.PHASECHK.TRANS64 P0, [R62+URZ+0x40], R5 ;  /* 0x000040053e0085a7 */ /* 0x000f2400080010ff */
[----:B----4-:R-:W-:Y:S05]  /*9f20*/  @!P0 BRA `(.L_x_120) ;  /* 0xfffffffc00f08947 */ /* 0x010fea000383ffff */
[----:B------:R-:W-:Y:S05]  /*9f30*/  BRA `(.L_x_119) ;  /* 0xffffffd800787947 */ /* 0x000fea000383ffff */
.L_x_128:
[----:B---3--:R3:W4:Y:S02]  /*9f40*/  SYNCS.PHASECHK.TRANS64.TRYWAIT P0, [R62+URZ+0x40], R5 ;  /* 0x000040053e0075a7 */ /* 0x00872400080011ff */
[----:B----4-:R-:W-:Y:S05]  /*9f50*/  @!P0 NANOSLEEP.SYNCS 0x989680 ;  /* 0x009896800000895d */ /* 0x010fea0003900000 */
[----:B------:R-:W4:Y:S02]  /*9f60*/  @!P0 SYNCS.PHASECHK.TRANS64 P0, [R62+URZ+0x40], R5 ;  /* 0x000040053e0085a7 */ /* 0x000f2400080010ff */
[----:B----4-:R-:W-:Y:S05]  /*9f70*/  @!P0 BRA `(.L_x_128) ;  /* 0xfffffffc00f08947 */ /* 0x010fea000383ffff */
[----:B------:R-:W-:Y:S05]  /*9f80*/  BRA `(.L_x_127) ;  /* 0xffffffe4007c7947 */ /* 0x000fea000383ffff */
        .weak           $__internal_0_$__cuda_sm10x_tcgen05_guardrail_trap_col_being_dealloced_not_returned_by_alloc
        .type           $__internal_0_$__cuda_sm10x_tcgen05_guardrail_trap_col_being_dealloced_not_returned_by_alloc,@function
        .size           $__internal_0_$__cuda_sm10x_tcgen05_guardrail_trap_col_being_dealloced_not_returned_by_alloc,($__internal_1_$__cuda_sm10x_tcgen05_guardrail_trap_phase_invalid_during_alloc - $__internal_0_$__cuda_sm10x_tcgen05_guardrail_trap_col_being_dealloced_not_returned_by_alloc)
$__internal_0_$__cuda_sm10x_tcgen05_guardrail_trap_col_being_dealloced_not_returned_by_alloc:
[----:B------:R-:W-:Y:S05]  /*9f90*/  BPT.TRAP 0x1 ;  /* 0x000000040000795c */ /* 0x000fea0000300000 */
[----:B------:R-:W-:-:S04]  /*9fa0*/  HFMA2 R3, -RZ, RZ, 0, 0 ;  /* 0x00000000ff037431 */ /* 0x000fc800000001ff */
[----:B------:R-:W-:Y:S05]  /*9fb0*/  RET.REL.NODEC R2 `(_ZN7cutlass13device_kernelINS_4gemm6kernel13GemmUniversalIN4cute5tupleIJiiiiEEENS1_10collective13CollectiveMmaINS1_35MainloopSm100TmaUmmaWarpSpecializedILi4ELi2ELi4ENS5_IJNS4_1CILi1EEENSA_ILi2EEESB_EEEEENS5_IJNSA_ILi128EEESF_NSA_ILi64EEEEEENS_6half_tENS5_IJlSB_lEEESI_SJ_NS4_8TiledMMAINS4_8MMA_AtomIJNS4_20SM100_MMA_F16BF16_SSISI_SI_fLi128ELi128ELNS4_4UMMA5MajorE0ELSO_0ELNSN_7ScaleInE0ELSP_0EEEEEENS4_6LayoutINS5_IJSB_SB_SB_EEENS5_IJNSA_ILi0EEESU_SU_EEEEENS5_IJNS4_10UnderscoreESX_SX_EEEEENS4_23SM90_TMA_LOAD_MULTICASTENS4_14ComposedLayoutINS4_7SwizzleILi3ELi4ELi3EEENS4_18smem_ptr_flag_bitsILi16EEENSS_INS5_IJNSA_ILi8EEESG_EEENS5_IJSG_SB_EEEEEEEvNS4_8identityENS4_13SM90_TMA_LOADES1A_vS1B_EENS_8epilogue10collective18CollectiveEpilogueINS1E_23Sm100TmaWarpSpecializedILi4ELi2ELi32ELb1ELb0EEEJSH_NS5_IJNSS_ISF_SB_EENSS_INSA_ILi32EEESB_EEEEESI_SJ_SI_SJ_NS1E_6fusion15FusionCallbacksIS1I_NS1N_17LinearCombinationISI_fSI_fLNS_15FloatRoundStyleE2EEESH_S1M_JEEENS4_5SM1004TMEM4LOAD26SM100_TMEM_LOAD_32dp32b32xES1C_NS11_INS12_ILi2ELi4ELi3EEES15_NSS_INS5_IJS16_S1K_EEENS5_IJS1K_SB_EEEEEEENS4_39AutoVectorizingCopyWithAssumedAlignmentILi128EEENS4_14SM90_TMA_STOREES21_S23_S23_EEEvvEEEEvNT_6ParamsE) ;  /* 0xffffff6002107950 */ /* 0x000fea0003c3ffff */
        .weak           $__internal_1_$__cuda_sm10x_tcgen05_guardrail_trap_phase_invalid_during_alloc
        .type           $__internal_1_$__cuda_sm10x_tcgen05_guardrail_trap_phase_invalid_during_alloc,@function
        .size           $__internal_1_$__cuda_sm10x_tcgen05_guardrail_trap_phase_invalid_during_alloc,($__internal_2_$__cuda_sm10x_tcgen05_guardrail_trap_unallocated_columns_being_dealloced - $__internal_1_$__cuda_sm10x_tcgen05_guardrail_trap_phase_invalid_during_alloc)
$__internal_1_$__cuda_sm10x_tcgen05_guardrail_trap_phase_invalid_during_alloc:
[----:B------:R-:W-:Y:S05]  /*9fc0*/  BPT.TRAP 0x1 ;  /* 0x000000040000795c */ /* 0x000fea0000300000 */
[----:B------:R-:W-:-:S04]  /*9fd0*/  MOV R5, 0x0 ;  /* 0x0000000000057802 */ /* 0x000fc80000000f00 */
[----:B------:R-:W-:Y:S05]  /*9fe0*/  RET.REL.NODEC R4 `(_ZN7cutlass13device_kernelINS_4gemm6kernel13GemmUniversalIN4cute5tupleIJiiiiEEENS1_10collective13CollectiveMmaINS1_35MainloopSm100TmaUmmaWarpSpecializedILi4ELi2ELi4ENS5_IJNS4_1CILi1EEENSA_ILi2EEESB_EEEEENS5_IJNSA_ILi128EEESF_NSA_ILi64EEEEEENS_6half_tENS5_IJlSB_lEEESI_SJ_NS4_8TiledMMAINS4_8MMA_AtomIJNS4_20SM100_MMA_F16BF16_SSISI_SI_fLi128ELi128ELNS4_4UMMA5MajorE0ELSO_0ELNSN_7ScaleInE0ELSP_0EEEEEENS4_6LayoutINS5_IJSB_SB_SB_EEENS5_IJNSA_ILi0EEESU_SU_EEEEENS5_IJNS4_10UnderscoreESX_SX_EEEEENS4_23SM90_TMA_LOAD_MULTICASTENS4_14ComposedLayoutINS4_7SwizzleILi3ELi4ELi3EEENS4_18smem_ptr_flag_bitsILi16EEENSS_INS5_IJNSA_ILi8EEESG_EEENS5_IJSG_SB_EEEEEEEvNS4_8identityENS4_13SM90_TMA_LOADES1A_vS1B_EENS_8epilogue10collective18CollectiveEpilogueINS1E_23Sm100TmaWarpSpecializedILi4ELi2ELi32ELb1ELb0EEEJSH_NS5_IJNSS_ISF_SB_EENSS_INSA_ILi32EEESB_EEEEESI_SJ_SI_SJ_NS1E_6fusion15FusionCallbacksIS1I_NS1N_17LinearCombinationISI_fSI_fLNS_15FloatRoundStyleE2EEESH_S1M_JEEENS4_5SM1004TMEM4LOAD26SM100_TMEM_LOAD_32dp32b32xES1C_NS11_INS12_ILi2ELi4ELi3EEES15_NSS_INS5_IJS16_S1K_EEENS5_IJS1K_SB_EEEEEEENS4_39AutoVectorizingCopyWithAssumedAlignmentILi128EEENS4_14SM90_TMA_STOREES21_S23_S23_EEEvvEEEEvNT_6ParamsE) ;  /* 0xffffff6004047950 */ /* 0x000fea0003c3ffff */
        .weak           $__internal_2_$__cuda_sm10x_tcgen05_guardrail_trap_unallocated_columns_being_dealloced
        .type           $__internal_2_$__cuda_sm10x_tcgen05_guardrail_trap_unallocated_columns_being_dealloced,@function
        .size           $__internal_2_$__cuda_sm10x_tcgen05_guardrail_trap_unallocated_columns_being_dealloced,(.L_x_183 - $__internal_2_$__cuda_sm10x_tcgen05_guardrail_trap_unallocated_columns_being_dealloced)
$__internal_2_$__cuda_sm10x_tcgen05_guardrail_trap_unallocated_columns_being_dealloced:
[----:B------:R-:W-:Y:S05]  /*9ff0*/  BPT.TRAP 0x1 ;  /* 0x000000040000795c */ /* 0x000fea0000300000 */
[----:B------:R-:W-:-:S04]  /*a000*/  HFMA2 R3, -RZ, RZ, 0, 0 ;  /* 0x00000000ff037431 */ /* 0x000fc800000001ff */
[----:B------:R-:W-:Y:S05]  /*a010*/  RET.REL.NODEC R2 `(_ZN7cutlass13device_kernelINS_4gemm6kernel13GemmUniversalIN4cute5tupleIJiiiiEEENS1_10collective13CollectiveMmaINS1_35MainloopSm100TmaUmmaWarpSpecializedILi4ELi2ELi4ENS5_IJNS4_1CILi1EEENSA_ILi2EEESB_EEEEENS5_IJNSA_ILi128EEESF_NSA_ILi64EEEEEENS_6half_tENS5_IJlSB_lEEESI_SJ_NS4_8TiledMMAINS4_8MMA_AtomIJNS4_20SM100_MMA_F16BF16_SSISI_SI_fLi128ELi128ELNS4_4UMMA5MajorE0ELSO_0ELNSN_7ScaleInE0ELSP_0EEEEEENS4_6LayoutINS5_IJSB_SB_SB_EEENS5_IJNSA_ILi0EEESU_SU_EEEEENS5_IJNS4_10UnderscoreESX_SX_EEEEENS4_23SM90_TMA_LOAD_MULTICASTENS4_14ComposedLayoutINS4_7SwizzleILi3ELi4ELi3EEENS4_18smem_ptr_flag_bitsILi16EEENSS_INS5_IJNSA_ILi8EEESG_EEENS5_IJSG_SB_EEEEEEEvNS4_8identityENS4_13SM90_TMA_LOADES1A_vS1B_EENS_8epilogue10collective18CollectiveEpilogueINS1E_23Sm100TmaWarpSpecializedILi4ELi2ELi32ELb1ELb0EEEJSH_NS5_IJNSS_ISF_SB_EENSS_INSA_ILi32EEESB_EEEEESI_SJ_SI_SJ_NS1E_6fusion15FusionCallbacksIS1I_NS1N_17LinearCombinationISI_fSI_fLNS_15FloatRoundStyleE2EEESH_S1M_JEEENS4_5SM1004TMEM4LOAD26SM100_TMEM_LOAD_32dp32b32xES1C_NS11_INS12_ILi2ELi4ELi3EEES15_NSS_INS5_IJS16_S1K_EEENS5_IJS1K_SB_EEEEEEENS4_39AutoVectorizingCopyWithAssumedAlignmentILi128EEENS4_14SM90_TMA_STOREES21_S23_S23_EEEvvEEEEvNT_6ParamsE) ;  /* 0xffffff5c02f87950 */ /* 0x000fea0003c3ffff */
.L_x_182:
[----:B------:R-:W-:-:S00]  /*a020*/  BRA `(.L_x_182) ;  /* 0xfffffffc00fc7947 */ /* 0x000fc0000383ffff */
[----:B------:R-:W-:-:S00]  /*a030*/  NOP ;  /* 0x0000000000007918 */ /* 0x000fc00000000000 */
        /* <DEDUP_REMOVED lines=12> */
.L_x_183:


//--------------------- .nv.global.init           --------------------------
	.section	.nv.global.init,"aw",@progbits
.nv.global.init:
	.type		$str$27,@object
	.size		$str$27,($str$28 - $str$27)
$str$27:
        /*0000*/ 	.byte	0x28, 0x61, 0x64, 0x64, 0x72, 0x65, 0x73, 0x73, 0x20, 0x26, 0x20, 0x6d, 0x61, 0x73, 0x6b, 0x29
        /*0010*/ 	.byte	0x20, 0x3d, 0x3d, 0x20, 0x30, 0x00
	.type		$str$28,@object
	.size		$str$28,($str$26 - $str$28)
$str$28:
        /*0016*/ 	.byte	0x2f, 0x74, 0x6d, 0x70, 0x2f, 0x63, 0x75, 0x74, 0x6c, 0x61, 0x73, 0x73, 0x5f, 0x73, 0x77, 0x65
        /*0026*/ 	.byte	0x65, 0x70, 0x5f, 0x73, 0x72, 0x63, 0x2f, 0x69, 0x6e, 0x63, 0x6c, 0x75, 0x64, 0x65, 0x2f, 0x63
        /*0036*/ 	.byte	0x75, 0x74, 0x65, 0x2f, 0x70, 0x6f, 0x69, 0x6e, 0x74, 0x65, 0x72, 0x5f, 0x66, 0x6c, 0x61, 0x67
        /*0046*/ 	.byte	0x67, 0x65, 0x64, 0x2e, 0x68, 0x70, 0x70, 0x00
	.type		$str$26,@object
	.size		$str$26,($str$25 - $str$26)
$str$26:
        /*004e*/ 	.byte	0x2f, 0x74, 0x6d, 0x70, 0x2f, 0x63, 0x75, 0x74, 0x6c, 0x61, 0x73, 0x73, 0x5f, 0x73, 0x77, 0x65
        /*005e*/ 	.byte	0x65, 0x70, 0x5f, 0x73, 0x72, 0x63, 0x2f, 0x69, 0x6e, 0x63, 0x6c, 0x75, 0x64, 0x65, 0x2f, 0x63
        /*006e*/ 	.byte	0x75, 0x74, 0x65, 0x2f, 0x61, 0x74, 0x6f, 0x6d, 0x2f, 0x63, 0x6f, 0x70, 0x79, 0x5f, 0x74, 0x72
        /*007e*/ 	.byte	0x61, 0x69, 0x74, 0x73, 0x5f, 0x73, 0x6d, 0x31, 0x30, 0x30, 0x2e, 0x68, 0x70, 0x70, 0x00
	.type		$str$25,@object
	.size		$str$25,(__unnamed_1 - $str$25)
$str$25:
        /*008d*/ 	.byte	0x28, 0x28, 0x75, 0x69, 0x6e, 0x74, 0x33, 0x32, 0x5f, 0x74, 0x28, 0x74, 0x68, 0x72, 0x65, 0x61
        /*009d*/ 	.byte	0x64, 0x49, 0x64, 0x78, 0x2e, 0x78, 0x29, 0x20, 0x2f, 0x20, 0x33, 0x32, 0x29, 0x20, 0x25, 0x20
        /*00ad*/ 	.byte	0x34, 0x29, 0x20, 0x3d, 0x3d, 0x20, 0x28, 0x28, 0x28, 0x74, 0x6d, 0x65, 0x6d, 0x5f, 0x61, 0x64
        /*00bd*/ 	.byte	0x64, 0x72, 0x20, 0x3e, 0x3e, 0x20, 0x31, 0x36, 0x29, 0x20, 0x2f, 0x20, 0x33, 0x32, 0x29, 0x20
        /*00cd*/ 	.byte	0x25, 0x20, 0x34, 0x29, 0x00
	.type		__unnamed_1,@object
	.size		__unnamed_1,(__unnamed_2 - __unnamed_1)
__unnamed_1:
        /*00d2*/ 	.byte	0x61, 0x75, 0x74, 0x6f, 0x20, 0x63, 0x75, 0x74, 0x65, 0x3a, 0x3a, 0x61, 0x73, 0x5f, 0x70, 0x6f
        /* <DEDUP_REMOVED lines=24> */
        /*0262*/ 	.byte	0x3e, 0x3e, 0x3e, 0x3e, 0x5d, 0x00
	.type		__unnamed_2,@object
	.size		__unnamed_2,(.L_2 - __unnamed_2)
__unnamed_2:
        /* <DEDUP_REMOVED lines=42> */
        /*0508*/ 	.byte	0x3e, 0x3e, 0x5d, 0x00
.L_2:


//--------------------- .nv.shared._ZN7cutlass13device_kernelINS_4gemm6kernel13GemmUniversalIN4cute5tupleIJiiiiEEENS1_10collective13CollectiveMmaINS1_35MainloopSm100TmaUmmaWarpSpecializedILi4ELi2ELi4ENS5_IJNS4_1CILi1EEENSA_ILi2EEESB_EEEEENS5_IJNSA_ILi128EEESF_NSA_ILi64EEEEEENS_6half_tENS5_IJlSB_lEEESI_SJ_NS4_8TiledMMAINS4_8MMA_AtomIJNS4_20SM100_MMA_F16BF16_SSISI_SI_fLi128ELi128ELNS4_4UMMA5MajorE0ELSO_0ELNSN_7ScaleInE0ELSP_0EEEEEENS4_6LayoutINS5_IJSB_SB_SB_EEENS5_IJNSA_ILi0EEESU_SU_EEEEENS5_IJNS4_10UnderscoreESX_SX_EEEEENS4_23SM90_TMA_LOAD_MULTICASTENS4_14ComposedLayoutINS4_7SwizzleILi3ELi4ELi3EEENS4_18smem_ptr_flag_bitsILi16EEENSS_INS5_IJNSA_ILi8EEESG_EEENS5_IJSG_SB_EEEEEEEvNS4_8identityENS4_13SM90_TMA_LOADES1A_vS1B_EENS_8epilogue10collective18CollectiveEpilogueINS1E_23Sm100TmaWarpSpecializedILi4ELi2ELi32ELb1ELb0EEEJSH_NS5_IJNSS_ISF_SB_EENSS_INSA_ILi32EEESB_EEEEESI_SJ_SI_SJ_NS1E_6fusion15FusionCallbacksIS1I_NS1N_17LinearCombinationISI_fSI_fLNS_15FloatRoundStyleE2EEESH_S1M_JEEENS4_5SM1004TMEM4LOAD26SM100_TMEM_LOAD_32dp32b32xES1C_NS11_INS12_ILi2ELi4ELi3EEES15_NSS_INS5_IJS16_S1K_EEENS5_IJS1K_SB_EEEEEEENS4_39AutoVectorizingCopyWithAssumedAlignmentILi128EEENS4_14SM90_TMA_STOREES21_S23_S23_EEEvvEEEEvNT_6ParamsE --------------------------
	.section	.nv.shared._ZN7cutlass13device_kernelINS_4gemm6kernel13GemmUniversalIN4cute5tupleIJiiiiEEENS1_10collective13CollectiveMmaINS1_35MainloopSm100TmaUmmaWarpSpecializedILi4ELi2ELi4ENS5_IJNS4_1CILi1EEENSA_ILi2EEESB_EEEEENS5_IJNSA_ILi128EEESF_NSA_ILi64EEEEEENS_6half_tENS5_IJlSB_lEEESI_SJ_NS4_8TiledMMAINS4_8MMA_AtomIJNS4_20SM100_MMA_F16BF16_SSISI_SI_fLi128ELi128ELNS4_4UMMA5MajorE0ELSO_0ELNSN_7ScaleInE0ELSP_0EEEEEENS4_6LayoutINS5_IJSB_SB_SB_EEENS5_IJNSA_ILi0EEESU_SU_EEEEENS5_IJNS4_10UnderscoreESX_SX_EEEEENS4_23SM90_TMA_LOAD_MULTICASTENS4_14ComposedLayoutINS4_7SwizzleILi3ELi4ELi3EEENS4_18smem_ptr_flag_bitsILi16EEENSS_INS5_IJNSA_ILi8EEESG_EEENS5_IJSG_SB_EEEEEEEvNS4_8identityENS4_13SM90_TMA_LOADES1A_vS1B_EENS_8epilogue10collective18CollectiveEpilogueINS1E_23Sm100TmaWarpSpecializedILi4ELi2ELi32ELb1ELb0EEEJSH_NS5_IJNSS_ISF_SB_EENSS_INSA_ILi32EEESB_EEEEESI_SJ_SI_SJ_NS1E_6fusion15FusionCallbacksIS1I_NS1N_17LinearCombinationISI_fSI_fLNS_15FloatRoundStyleE2EEESH_S1M_JEEENS4_5SM1004TMEM4LOAD26SM100_TMEM_LOAD_32dp32b32xES1C_NS11_INS12_ILi2ELi4ELi3EEES15_NSS_INS5_IJS16_S1K_EEENS5_IJS1K_SB_EEEEEEENS4_39AutoVectorizingCopyWithAssumedAlignmentILi128EEENS4_14SM90_TMA_STOREES21_S23_S23_EEEvvEEEEvNT_6ParamsE,"aw",@nobits
	.sectionflags	@""
	.align	16
	.zero		1024


//--------------------- .nv.shared.reserved.0     --------------------------
	.section	.nv.shared.reserved.0,"aw",@nobits
	.weak		__nv_reservedSMEM_offset_0_alias
	.size		__nv_reservedSMEM_offset_0_alias, 0, 64
	.other		__nv_reservedSMEM_offset_0_alias,@"STO_CUDA_RESERVED_SHARED STV_DEFAULT"
__nv_reservedSMEM_offset_0_alias:
	.zero		0
.nv.shared.reserved.0:
	.zero		64
	.weak		__nv_reservedSMEM_tcgen05_partition
	.type		__nv_reservedSMEM_tcgen05_partition,@object
	.size		__nv_reservedSMEM_tcgen05_partition,(.L_0 - __nv_reservedSMEM_tcgen05_partition)
__nv_reservedSMEM_tcgen05_partition:
	.zero		32
.L_0:


//--------------------- .nv.global                --------------------------
	.section	.nv.global,"aw",@nobits
.nv.global:
	.type		_ZN40_INTERNAL_b6e7e5f6_4_k_cu_7183609c_341244cute1_E,@object
	.size		_ZN40_INTERNAL_b6e7e5f6_4_k_cu_7183609c_341244cute1_E,(_ZN40_INTERNAL_b6e7e5f6_4_k_cu_7183609c_341244cuda3std3__45__cpo6cbeginE - _ZN40_INTERNAL_b6e7e5f6_4_k_cu_7183609c_341244cute1_E)
_ZN40_INTERNAL_b6e7e5f6_4_k_cu_7183609c_341244cute1_E:
	.zero		1
	.type		_ZN40_INTERNAL_b6e7e5f6_4_k_cu_7183609c_341244cuda3std3__45__cpo6cbeginE,@object
	.size		_ZN40_INTERNAL_b6e7e5f6_4_k_cu_7183609c_341244cuda3std3__45__cpo6cbeginE,(_ZN40_INTERNAL_b6e7e5f6_4_k_cu_7183609c_341244cuda3std3__48in_placeE - _ZN40_INTERNAL_b6e7e5f6_4_k_cu_7183609c_341244cuda3std3__45__cpo6cbeginE)
_ZN40_INTERNAL_b6e7e5f6_4_k_cu_7183609c_341244cuda3std3__45__cpo6cbeginE:
	.zero		1
	.type		_ZN40_INTERNAL_b6e7e5f6_4_k_cu_7183609c_341244cuda3std3__48in_placeE,@object
	.size		_ZN40_INTERNAL_b6e7e5f6_4_k_cu_7183609c_341244cuda3std3__48in_placeE,(_ZN40_INTERNAL_b6e7e5f6_4_k_cu_7183609c_341244cuda3std6ranges3__45__cpo9iter_moveE - _ZN40_INTERNAL_b6e7e5f6_4_k_cu_7183609c_341244cuda3std3__48in_placeE)
_ZN40_INTERNAL_b6e7e5f6_4_k_cu_7183609c_341244cuda3std3__48in_placeE:
	.zero		1
	.type		_ZN40_INTERNAL_b6e7e5f6_4_k_cu_7183609c_341244cuda3std6ranges3__45__cpo9iter_moveE,@object
	.size		_ZN40_INTERNAL_b6e7e5f6_4_k_cu_7183609c_341244cuda3std6ranges3__45__cpo9iter_moveE,(_ZN40_INTERNAL_b6e7e5f6_4_k_cu_7183609c_341244cuda3std3__45__cpo5beginE - _ZN40_INTERNAL_b6e7e5f6_4_k_cu_7183609c_341244cuda3std6ranges3__45__cpo9iter_moveE)
_ZN40_INTERNAL_b6e7e5f6_4_k_cu_7183609c_341244cuda3std6ranges3__45__cpo9iter_moveE:
	.zero		1
	.type		_ZN40_INTERNAL_b6e7e5f6_4_k_cu_7183609c_341244cuda3std3__45__cpo5beginE,@object
	.size		_ZN40_INTERNAL_b6e7e5f6_4_k_cu_7183609c_341244cuda3std3__45__cpo5beginE,(_ZN40_INTERNAL_b6e7e5f6_4_k_cu_7183609c_341244cuda3std3__442_GLOBAL__N__b6e7e5f6_4_k_cu_7183609c_341246ignoreE - _ZN40_INTERNAL_b6e7e5f6_4_k_cu_7183609c_341244cuda3std3__45__cpo5beginE)
_ZN40_INTERNAL_b6e7e5f6_4_k_cu_7183609c_341244cuda3std3__45__cpo5beginE:
	.zero		1
	.type		_ZN40_INTERNAL_b6e7e5f6_4_k_cu_7183609c_341244cuda3std3__442_GLOBAL__N__b6e7e5f6_4_k_cu_7183609c_341246ignoreE,@object
	.size		_ZN40_INTERNAL_b6e7e5f6_4_k_cu_7183609c_341244cuda3std3__442_GLOBAL__N__b6e7e5f6_4_k_cu_7183609c_341246ignoreE,(_ZN40_INTERNAL_b6e7e5f6_4_k_cu_7183609c_341244cute7productE - _ZN40_INTERNAL_b6e7e5f6_4_k_cu_7183609c_341244cuda3std3__442_GLOBAL__N__b6e7e5f6_4_k_cu_7183609c_341246ignoreE)
_ZN40_INTERNAL_b6e7e5f6_4_k_cu_7183609c_341244cuda3std3__442_GLOBAL__N__b6e7e5f6_4_k_cu_7183609c_341246ignoreE:
	.zero		1
	.type		_ZN40_INTERNAL_b6e7e5f6_4_k_cu_7183609c_341244cute7productE,@object
	.size		_ZN40_INTERNAL_b6e7e5f6_4_k_cu_7183609c_341244cute7productE,(_ZN40_INTERNAL_b6e7e5f6_4_k_cu_7183609c_341244cuda3std3__45__cpo3endE - _ZN40_INTERNAL_b6e7e5f6_4_k_cu_7183609c_341244cute7productE)
_ZN40_INTERNAL_b6e7e5f6_4_k_cu_7183609c_341244cute7productE:
	.zero		1
	.type		_ZN40_INTERNAL_b6e7e5f6_4_k_cu_7183609c_341244cuda3std3__45__cpo3endE,@object
	.size		_ZN40_INTERNAL_b6e7e5f6_4_k_cu_7183609c_341244cuda3std3__45__cpo3endE,(_ZN40_INTERNAL_b6e7e5f6_4_k_cu_7183609c_341244cuda3std3__419piecewise_constructE - _ZN40_INTERNAL_b6e7e5f6_4_k_cu_7183609c_341244cuda3std3__45__cpo3endE)
_ZN40_INTERNAL_b6e7e5f6_4_k_cu_7183609c_341244cuda3std3__45__cpo3endE:
	.zero		1
	.type		_ZN40_INTERNAL_b6e7e5f6_4_k_cu_7183609c_341244cuda3std3__419piecewise_constructE,@object
	.size		_ZN40_INTERNAL_b6e7e5f6_4_k_cu_7183609c_341244cuda3std3__419piecewise_constructE,(_ZN40_INTERNAL_b6e7e5f6_4_k_cu_7183609c_341244cuda3std3__45__cpo4cendE - _ZN40_INTERNAL_b6e7e5f6_4_k_cu_7183609c_341244cuda3std3__419piecewise_constructE)
_ZN40_INTERNAL_b6e7e5f6_4_k_cu_7183609c_341244cuda3std3__419piecewise_constructE:
	.zero		1
	.type		_ZN40_INTERNAL_b6e7e5f6_4_k_cu_7183609c_341244cuda3std3__45__cpo4cendE,@object
	.size		_ZN40_INTERNAL_b6e7e5f6_4_k_cu_7183609c_341244cuda3std3__45__cpo4cendE,(_ZN40_INTERNAL_b6e7e5f6_4_k_cu_7183609c_341244cuda3std6ranges3__45__cpo4swapE - _ZN40_INTERNAL_b6e7e5f6_4_k_cu_7183609c_341244cuda3std3__45__cpo4cendE)
_ZN40_INTERNAL_b6e7e5f6_4_k_cu_7183609c_341244cuda3std3__45__cpo4cendE:
	.zero		1
	.type		_ZN40_INTERNAL_b6e7e5f6_4_k_cu_7183609c_341244cuda3std6ranges3__45__cpo4swapE,@object
	.size		_ZN40_INTERNAL_b6e7e5f6_4_k_cu_7183609c_341244cuda3std6ranges3__45__cpo4swapE,(.L_10 - _ZN40_INTERNAL_b6e7e5f6_4_k_cu_7183609c_341244cuda3std6ranges3__45__cpo4swapE)
_ZN40_INTERNAL_b6e7e5f6_4_k_cu_7183609c_341244cuda3std6ranges3__45__cpo4swapE:
	.zero		1
.L_10:


//--------------------- .nv.constant0._ZN7cutlass13device_kernelINS_4gemm6kernel13GemmUniversalIN4cute5tupleIJiiiiEEENS1_10collective13CollectiveMmaINS1_35MainloopSm100TmaUmmaWarpSpecializedILi4ELi2ELi4ENS5_IJNS4_1CILi1EEENSA_ILi2EEESB_EEEEENS5_IJNSA_ILi128EEESF_NSA_ILi64EEEEEENS_6half_tENS5_IJlSB_lEEESI_SJ_NS4_8TiledMMAINS4_8MMA_AtomIJNS4_20SM100_MMA_F16BF16_SSISI_SI_fLi128ELi128ELNS4_4UMMA5MajorE0ELSO_0ELNSN_7ScaleInE0ELSP_0EEEEEENS4_6LayoutINS5_IJSB_SB_SB_EEENS5_IJNSA_ILi0EEESU_SU_EEEEENS5_IJNS4_10UnderscoreESX_SX_EEEEENS4_23SM90_TMA_LOAD_MULTICASTENS4_14ComposedLayoutINS4_7SwizzleILi3ELi4ELi3EEENS4_18smem_ptr_flag_bitsILi16EEENSS_INS5_IJNSA_ILi8EEESG_EEENS5_IJSG_SB_EEEEEEEvNS4_8identityENS4_13SM90_TMA_LOADES1A_vS1B_EENS_8epilogue10collective18CollectiveEpilogueINS1E_23Sm100TmaWarpSpecializedILi4ELi2ELi32ELb1ELb0EEEJSH_NS5_IJNSS_ISF_SB_EENSS_INSA_ILi32EEESB_EEEEESI_SJ_SI_SJ_NS1E_6fusion15FusionCallbacksIS1I_NS1N_17LinearCombinationISI_fSI_fLNS_15FloatRoundStyleE2EEESH_S1M_JEEENS4_5SM1004TMEM4LOAD26SM100_TMEM_LOAD_32dp32b32xES1C_NS11_INS12_ILi2ELi4ELi3EEES15_NSS_INS5_IJS16_S1K_EEENS5_IJS1K_SB_EEEEEEENS4_39AutoVectorizingCopyWithAssumedAlignmentILi128EEENS4_14SM90_TMA_STOREES21_S23_S23_EEEvvEEEEvNT_6ParamsE --------------------------
	.section	.nv.constant0._ZN7cutlass13device_kernelINS_4gemm6kernel13GemmUniversalIN4cute5tupleIJiiiiEEENS1_10collective13CollectiveMmaINS1_35MainloopSm100TmaUmmaWarpSpecializedILi4ELi2ELi4ENS5_IJNS4_1CILi1EEENSA_ILi2EEESB_EEEEENS5_IJNSA_ILi128EEESF_NSA_ILi64EEEEEENS_6half_tENS5_IJlSB_lEEESI_SJ_NS4_8TiledMMAINS4_8MMA_AtomIJNS4_20SM100_MMA_F16BF16_SSISI_SI_fLi128ELi128ELNS4_4UMMA5MajorE0ELSO_0ELNSN_7ScaleInE0ELSP_0EEEEEENS4_6LayoutINS5_IJSB_SB_SB_EEENS5_IJNSA_ILi0EEESU_SU_EEEEENS5_IJNS4_10UnderscoreESX_SX_EEEEENS4_23SM90_TMA_LOAD_MULTICASTENS4_14ComposedLayoutINS4_7SwizzleILi3ELi4ELi3EEENS4_18smem_ptr_flag_bitsILi16EEENSS_INS5_IJNSA_ILi8EEESG_EEENS5_IJSG_SB_EEEEEEEvNS4_8identityENS4_13SM90_TMA_LOADES1A_vS1B_EENS_8epilogue10collective18CollectiveEpilogueINS1E_23Sm100TmaWarpSpecializedILi4ELi2ELi32ELb1ELb0EEEJSH_NS5_IJNSS_ISF_SB_EENSS_INSA_ILi32EEESB_EEEEESI_SJ_SI_SJ_NS1E_6fusion15FusionCallbacksIS1I_NS1N_17LinearCombinationISI_fSI_fLNS_15FloatRoundStyleE2EEESH_S1M_JEEENS4_5SM1004TMEM4LOAD26SM100_TMEM_LOAD_32dp32b32xES1C_NS11_INS12_ILi2ELi4ELi3EEES15_NSS_INS5_IJS16_S1K_EEENS5_IJS1K_SB_EEEEEEENS4_39AutoVectorizingCopyWithAssumedAlignmentILi128EEENS4_14SM90_TMA_STOREES21_S23_S23_EEEvvEEEEvNT_6ParamsE,"a",@progbits
	.sectionflags	@""
	.align	4
.nv.constant0._ZN7cutlass13device_kernelINS_4gemm6kernel13GemmUniversalIN4cute5tupleIJiiiiEEENS1_10collective13CollectiveMmaINS1_35MainloopSm100TmaUmmaWarpSpecializedILi4ELi2ELi4ENS5_IJNS4_1CILi1EEENSA_ILi2EEESB_EEEEENS5_IJNSA_ILi128EEESF_NSA_ILi64EEEEEENS_6half_tENS5_IJlSB_lEEESI_SJ_NS4_8TiledMMAINS4_8MMA_AtomIJNS4_20SM100_MMA_F16BF16_SSISI_SI_fLi128ELi128ELNS4_4UMMA5MajorE0ELSO_0ELNSN_7ScaleInE0ELSP_0EEEEEENS4_6LayoutINS5_IJSB_SB_SB_EEENS5_IJNSA_ILi0EEESU_SU_EEEEENS5_IJNS4_10UnderscoreESX_SX_EEEEENS4_23SM90_TMA_LOAD_MULTICASTENS4_14ComposedLayoutINS4_7SwizzleILi3ELi4ELi3EEENS4_18smem_ptr_flag_bitsILi16EEENSS_INS5_IJNSA_ILi8EEESG_EEENS5_IJSG_SB_EEEEEEEvNS4_8identityENS4_13SM90_TMA_LOADES1A_vS1B_EENS_8epilogue10collective18CollectiveEpilogueINS1E_23Sm100TmaWarpSpecializedILi4ELi2ELi32ELb1ELb0EEEJSH_NS5_IJNSS_ISF_SB_EENSS_INSA_ILi32EEESB_EEEEESI_SJ_SI_SJ_NS1E_6fusion15FusionCallbacksIS1I_NS1N_17LinearCombinationISI_fSI_fLNS_15FloatRoundStyleE2EEESH_S1M_JEEENS4_5SM1004TMEM4LOAD26SM100_TMEM_LOAD_32dp32b32xES1C_NS11_INS12_ILi2ELi4ELi3EEES15_NSS_INS5_IJS16_S1K_EEENS5_IJS1K_SB_EEEEEEENS4_39AutoVectorizingCopyWithAssumedAlignmentILi128EEENS4_14SM90_TMA_STOREES21_S23_S23_EEEvvEEEEvNT_6ParamsE:
	.zero		2944


//--------------------- SYMBOLS --------------------------

	.type		.nv.reservedSmem.offset0,@object
	.size		.nv.reservedSmem.offset0,0x4
	.type		.nv.reservedSmem.cap,@object
	.size		.nv.reservedSmem.cap,0x4
	.type		__assertfail,@function
